	.headerflags	@"EF_CUDA_TEXMODE_UNIFIED EF_CUDA_64BIT_ADDRESS EF_CUDA_ACCELERATORS EF_CUDA_SM90 EF_CUDA_VIRTUAL_SM(EF_CUDA_SM90)"
	.elftype	@"ET_EXEC"


//--------------------- .nv.info                  --------------------------
	.section	.nv.info,"",@"SHT_CUDA_INFO"
	.align	4


	//----- nvinfo : EIATTR_REGCOUNT
	.align		4
        /*0000*/ 	.byte	0x04, 0x2f
        /*0002*/ 	.short	(.L_2 - .L_1)
	.align		4
.L_1:
        /*0004*/ 	.word	index@(triton_)
        /*0008*/ 	.word	0x00000020


	//----- nvinfo : EIATTR_MIN_STACK_SIZE
	.align		4
.L_2:
        /*000c*/ 	.byte	0x04, 0x12
        /*000e*/ 	.short	(.L_4 - .L_3)
	.align		4
.L_3:
        /*0010*/ 	.word	index@(triton_)
        /*0014*/ 	.word	0x00000000


	//----- nvinfo : EIATTR_FRAME_SIZE
	.align		4
.L_4:
        /*0018*/ 	.byte	0x04, 0x11
        /*001a*/ 	.short	(.L_6 - .L_5)
	.align		4
.L_5:
        /*001c*/ 	.word	index@(triton_)
        /*0020*/ 	.word	0x00000000


	//----- nvinfo : EIATTR_MIN_STACK_SIZE
	.align		4
.L_6:
        /*0024*/ 	.byte	0x04, 0x12
        /*0026*/ 	.short	(.L_8 - .L_7)
	.align		4
.L_7:
        /*0028*/ 	.word	index@(triton_)
        /*002c*/ 	.word	0x00000000
.L_8:


//--------------------- .nv.info.triton_          --------------------------
	.section	.nv.info.triton_,"",@"SHT_CUDA_INFO"
	.sectionflags	@""
	.align	4


	//----- nvinfo : EIATTR_CUDA_API_VERSION
	.align		4
        /*0000*/ 	.byte	0x04, 0x37
        /*0002*/ 	.short	(.L_10 - .L_9)
.L_9:
        /*0004*/ 	.word	0x0000007c


	//----- nvinfo : EIATTR_KPARAM_INFO
	.align		4
.L_10:
        /*0008*/ 	.byte	0x04, 0x17
        /*000a*/ 	.short	(.L_12 - .L_11)
.L_11:
        /*000c*/ 	.word	0x00000000
        /*0010*/ 	.short	0x0007
        /*0012*/ 	.short	0x0034
        /*0014*/ 	.byte	0x00, 0xf0, 0x11, 0x00


	//----- nvinfo : EIATTR_KPARAM_INFO
	.align		4
.L_12:
        /*0018*/ 	.byte	0x04, 0x17
        /*001a*/ 	.short	(.L_14 - .L_13)
.L_13:
        /*001c*/ 	.word	0x00000000
        /*0020*/ 	.short	0x0006
        /*0022*/ 	.short	0x0030
        /*0024*/ 	.byte	0x00, 0xf0, 0x11, 0x00


	//----- nvinfo : EIATTR_KPARAM_INFO
	.align		4
.L_14:
        /*0028*/ 	.byte	0x04, 0x17
        /*002a*/ 	.short	(.L_16 - .L_15)
.L_15:
        /*002c*/ 	.word	0x00000000
        /*0030*/ 	.short	0x0005
        /*0032*/ 	.short	0x0028
        /*0034*/ 	.byte	0x00, 0xf0, 0x21, 0x00


	//----- nvinfo : EIATTR_KPARAM_INFO
	.align		4
.L_16:
        /*0038*/ 	.byte	0x04, 0x17
        /*003a*/ 	.short	(.L_18 - .L_17)
.L_17:
        /*003c*/ 	.word	0x00000000
        /*0040*/ 	.short	0x0004
        /*0042*/ 	.short	0x0020
        /*0044*/ 	.byte	0x00, 0xf0, 0x21, 0x00


	//----- nvinfo : EIATTR_KPARAM_INFO
	.align		4
.L_18:
        /*0048*/ 	.byte	0x04, 0x17
        /*004a*/ 	.short	(.L_20 - .L_19)
.L_19:
        /*004c*/ 	.word	0x00000000
        /*0050*/ 	.short	0x0003
        /*0052*/ 	.short	0x0018
        /*0054*/ 	.byte	0x00, 0xf0, 0x21, 0x00


	//----- nvinfo : EIATTR_KPARAM_INFO
	.align		4
.L_20:
        /*0058*/ 	.byte	0x04, 0x17
        /*005a*/ 	.short	(.L_22 - .L_21)
.L_21:
        /*005c*/ 	.word	0x00000000
        /*0060*/ 	.short	0x0002
        /*0062*/ 	.short	0x0010
        /*0064*/ 	.byte	0x00, 0xf0, 0x21, 0x00


	//----- nvinfo : EIATTR_KPARAM_INFO
	.align		4
.L_22:
        /*0068*/ 	.byte	0x04, 0x17
        /*006a*/ 	.short	(.L_24 - .L_23)
.L_23:
        /*006c*/ 	.word	0x00000000
        /*0070*/ 	.short	0x0001
        /*0072*/ 	.short	0x0008
        /*0074*/ 	.byte	0x00, 0xf0, 0x21, 0x00


	//----- nvinfo : EIATTR_KPARAM_INFO
	.align		4
.L_24:
        /*0078*/ 	.byte	0x04, 0x17
        /*007a*/ 	.short	(.L_26 - .L_25)
.L_25:
        /*007c*/ 	.word	0x00000000
        /*0080*/ 	.short	0x0000
        /*0082*/ 	.short	0x0000
        /*0084*/ 	.byte	0x00, 0xf0, 0x21, 0x00


	//----- nvinfo : EIATTR_SPARSE_MMA_MASK
	.align		4
.L_26:
        /*0088*/ 	.byte	0x03, 0x50
        /*008a*/ 	.short	0x0000


	//----- nvinfo : EIATTR_MAXREG_COUNT
	.align		4
        /*008c*/ 	.byte	0x03, 0x1b
        /*008e*/ 	.short	0x00ff


	//----- nvinfo : EIATTR_COOP_GROUP_MASK_REGIDS
	.align		4
        /*0090*/ 	.byte	0x04, 0x29
        /*0092*/ 	.short	(.L_28 - .L_27)


	//   ....[0]....
.L_27:
        /*0094*/ 	.word	0xffffffff


	//   ....[1]....
        /*0098*/ 	.word	0xffffffff


	//   ....[2]....
        /*009c*/ 	.word	0xffffffff


	//   ....[3]....
        /*00a0*/ 	.word	0xffffffff


	//   ....[4]....
        /*00a4*/ 	.word	0xffffffff


	//   ....[5]....
        /*00a8*/ 	.word	0xffffffff


	//   ....[6]....
        /*00ac*/ 	.word	0xffffffff


	//   ....[7]....
        /*00b0*/ 	.word	0xffffffff


	//   ....[8]....
        /*00b4*/ 	.word	0xffffffff


	//   ....[9]....
        /*00b8*/ 	.word	0xffffffff


	//   ....[10]....
        /*00bc*/ 	.word	0xffffffff


	//   ....[11]....
        /*00c0*/ 	.word	0xffffffff


	//   ....[12]....
        /*00c4*/ 	.word	0xffffffff


	//   ....[13]....
        /*00c8*/ 	.word	0xffffffff


	//   ....[14]....
        /*00cc*/ 	.word	0xffffffff


	//   ....[15]....
        /*00d0*/ 	.word	0xffffffff


	//   ....[16]....
        /*00d4*/ 	.word	0xffffffff


	//   ....[17]....
        /*00d8*/ 	.word	0xffffffff


	//   ....[18]....
        /*00dc*/ 	.word	0xffffffff


	//----- nvinfo : EIATTR_COOP_GROUP_INSTR_OFFSETS
	.align		4
.L_28:
        /*00e0*/ 	.byte	0x04, 0x28
        /*00e2*/ 	.short	(.L_30 - .L_29)


	//   ....[0]....
.L_29:
        /*00e4*/ 	.word	0x000016c0


	//   ....[1]....
        /*00e8*/ 	.word	0x00001710


	//   ....[2]....
        /*00ec*/ 	.word	0x00001810


	//   ....[3]....
        /*00f0*/ 	.word	0x00001860


	//   ....[4]....
        /*00f4*/ 	.word	0x00001950


	//   ....[5]....
        /*00f8*/ 	.word	0x00001990


	//   ....[6]....
        /*00fc*/ 	.word	0x00001a80


	//   ....[7]....
        /*0100*/ 	.word	0x00001ab0


	//   ....[8]....
        /*0104*/ 	.word	0x00001bd0


	//   ....[9]....
        /*0108*/ 	.word	0x00001be0


	//   ....[10]....
        /*010c*/ 	.word	0x00001da0


	//   ....[11]....
        /*0110*/ 	.word	0x00001db0


	//   ....[12]....
        /*0114*/ 	.word	0x00001de0


	//   ....[13]....
        /*0118*/ 	.word	0x00001e20


	//   ....[14]....
        /*011c*/ 	.word	0x00001f40


	//   ....[15]....
        /*0120*/ 	.word	0x00001f70


	//   ....[16]....
        /*0124*/ 	.word	0x00001f90


	//   ....[17]....
        /*0128*/ 	.word	0x00002080


	//   ....[18]....
        /*012c*/ 	.word	0x000020c0


	//----- nvinfo : EIATTR_EXIT_INSTR_OFFSETS
	.align		4
.L_30:
        /*0130*/ 	.byte	0x04, 0x1c
        /*0132*/ 	.short	(.L_32 - .L_31)


	//   ....[0]....
.L_31:
        /*0134*/ 	.word	0x000025b0


	//----- nvinfo : EIATTR_MAX_THREADS
	.align		4
.L_32:
        /*0138*/ 	.byte	0x04, 0x05
        /*013a*/ 	.short	(.L_34 - .L_33)
.L_33:
        /*013c*/ 	.word	0x00000100
        /*0140*/ 	.word	0x00000001
        /*0144*/ 	.word	0x00000001


	//----- nvinfo : EIATTR_CBANK_PARAM_SIZE
	.align		4
.L_34:
        /*0148*/ 	.byte	0x03, 0x19
        /*014a*/ 	.short	0x0038


	//----- nvinfo : EIATTR_PARAM_CBANK
	.align		4
        /*014c*/ 	.byte	0x04, 0x0a
        /*014e*/ 	.short	(.L_36 - .L_35)
	.align		4
.L_35:
        /*0150*/ 	.word	index@(.nv.constant0.triton_)
        /*0154*/ 	.short	0x0210
        /*0156*/ 	.short	0x0038


	//----- nvinfo : EIATTR_SW_WAR
	.align		4
.L_36:
        /*0158*/ 	.byte	0x04, 0x36
        /*015a*/ 	.short	(.L_38 - .L_37)
.L_37:
        /*015c*/ 	.word	0x00000008
.L_38:


//--------------------- .nv.callgraph             --------------------------
	.section	.nv.callgraph,"",@"SHT_CUDA_CALLGRAPH"
	.align	4
	.sectionentsize	8
	.align		4
        /*0000*/ 	.word	0x00000000
	.align		4
        /*0004*/ 	.word	0xffffffff
	.align		4
        /*0008*/ 	.word	0x00000000
	.align		4
        /*000c*/ 	.word	0xfffffffe
	.align		4
        /*0010*/ 	.word	0x00000000
	.align		4
        /*0014*/ 	.word	0xfffffffd
	.align		4
        /*0018*/ 	.word	0x00000000
	.align		4
        /*001c*/ 	.word	0xfffffffc


//--------------------- .nv.constant4             --------------------------
	.section	.nv.constant4,"a",@progbits
	.align	8
	.align		8
.nv.constant4:
        /*0000*/ 	.dword	_$_str


//--------------------- .text.triton_             --------------------------
	.section	.text.triton_,"ax",@progbits
	.sectionflags	@"SHF_BARRIERS=1"
	.align	128
        .global         triton_
        .type           triton_,@function
        .size           triton_,(.L_x_2 - triton_)
        .other          triton_,@"STO_CUDA_ENTRY STV_DEFAULT"
triton_:
.text.triton_:
[----:B------:R-:W0:Y:S01]  /*0000*/  LDC R1, c[0x0][0x28] ;  /* 0x00000a00ff017b82 */ /* 0x000e220000000800 */
[----:B------:R-:W1:Y:S07]  /*0010*/  S2R R2, SR_TID.X ;  /* 0x0000000000027919 */ /* 0x000e6e0000002100 */
[----:B------:R-:W2:Y:S01]  /*0020*/  LDC.64 R20, c[0x0][0x220] ;  /* 0x00008800ff147b82 */ /* 0x000ea20000000a00 */
[----:B------:R-:W-:Y:S01]  /*0030*/  ULDC UR4, c[0x0][0x240] ;  /* 0x0000900000047ab9 */ /* 0x000fe20000000800 */
[----:B------:R-:W3:Y:S06]  /*0040*/  S2R R0, SR_CTAID.X ;  /* 0x0000000000007919 */ /* 0x000eec0000002500 */
[----:B------:R-:W4:Y:S08]  /*0050*/  LDC.64 R22, c[0x0][0x228] ;  /* 0x00008a00ff167b82 */ /* 0x000f300000000a00 */
[----:B------:R-:W5:Y:S08]  /*0060*/  LDC.64 R14, c[0x0][0x210] ;  /* 0x00008400ff0e7b82 */ /* 0x000f700000000a00 */
[----:B------:R-:W5:Y:S08]  /*0070*/  LDC.64 R10, c[0x0][0x230] ;  /* 0x00008c00ff0a7b82 */ /* 0x000f700000000a00 */
[----:B------:R-:W5:Y:S01]  /*0080*/  LDC.64 R18, c[0x0][0x218] ;  /* 0x00008600ff127b82 */ /* 0x000f620000000a00 */
[----:B-1----:R-:W-:Y:S01]  /*0090*/  SHF.L.U32 R3, R2, 0x1, RZ ;  /* 0x0000000102037819 */ /* 0x002fe200000006ff */
[----:B------:R-:W-:Y:S01]  /*00a0*/  HFMA2.MMA R7, -RZ, RZ, 0, 0 ;  /* 0x00000000ff077435 */ /* 0x000fe200000001ff */
[----:B---3--:R-:W-:Y:S01]  /*00b0*/  ISETP.GE.AND P1, PT, R0, UR4, PT ;  /* 0x0000000400007c0c */ /* 0x008fe2000bf26270 */
[----:B------:R-:W-:Y:S01]  /*00c0*/  ULDC.64 UR6, c[0x0][0x208] ;  /* 0x0000820000067ab9 */ /* 0x000fe20000000a00 */
[----:B------:R-:W-:Y:S01]  /*00d0*/  LOP3.LUT R13, R3, 0x1fe, RZ, 0xc0, !PT ;  /* 0x000001fe030d7812 */ /* 0x000fe200078ec0ff */
[----:B------:R-:W-:Y:S01]  /*00e0*/  IMAD.MOV.U32 R16, RZ, RZ, RZ ;  /* 0x000000ffff107224 */ /* 0x000fe200078e00ff */
[----:B------:R-:W-:Y:S01]  /*00f0*/  ULDC.64 UR10, c[0x0][0x228] ;  /* 0x00008a00000a7ab9 */ /* 0x000fe20000000a00 */
[----:B------:R-:W-:Y:S01]  /*0100*/  ULDC.64 UR12, c[0x0][0x220] ;  /* 0x00008800000c7ab9 */ /* 0x000fe20000000a00 */
[----:B------:R-:W-:Y:S01]  /*0110*/  ULDC.64 UR8, c[0x0][0x230] ;  /* 0x00008c0000087ab9 */ /* 0x000fe20000000a00 */
[----:B--2---:R-:W-:-:S04]  /*0120*/  IMAD.WIDE.U32 R20, R13, 0x2, R20 ;  /* 0x000000020d147825 */ /* 0x004fc800078e0014 */
[C---:B----4-:R-:W-:Y:S02]  /*0130*/  IMAD.WIDE.U32 R22, R13.reuse, 0x2, R22 ;  /* 0x000000020d167825 */ /* 0x050fe400078e0016 */
[----:B------:R-:W2:Y:S02]  /*0140*/  LDG.E.EL R20, desc[UR6][R20.64+0x3000] ;  /* 0x0030000614147981 */ /* 0x000ea4000c2e1900 */
[----:B------:R-:W-:Y:S02]  /*0150*/  IMAD R3, R0, 0xc00, R13 ;  /* 0x00000c0000037824 */ /* 0x000fe400078e020d */
[----:B------:R-:W3:Y:S01]  /*0160*/  LDG.E.EL R22, desc[UR6][R22.64+0x3000] ;  /* 0x0030000616167981 */ /* 0x000ee2000c2e1900 */
[----:B0----5:R-:W-:-:S04]  /*0170*/  IMAD.WIDE.U32 R10, R13, 0x2, R10 ;  /* 0x000000020d0a7825 */ /* 0x021fc800078e000a */
[C---:B------:R-:W-:Y:S02]  /*0180*/  IMAD.WIDE R8, R3.reuse, 0x2, R14 ;  /* 0x0000000203087825 */ /* 0x040fe400078e020e */
[----:B------:R-:W4:Y:S02]  /*0190*/  LDG.E.EL R10, desc[UR6][R10.64] ;  /* 0x000000060a0a7981 */ /* 0x000f24000c2e1900 */
[----:B------:R-:W-:Y:S02]  /*01a0*/  IMAD.WIDE R12, R3, 0x2, R18 ;  /* 0x00000002030c7825 */ /* 0x000fe400078e0212 */
[----:B------:R-:W5:Y:S04]  /*01b0*/  @!P1 LDG.E.EF R7, desc[UR6][R8.64] ;  /* 0x0000000608079981 */ /* 0x000f68000c0e1900 */
[----:B------:R-:W5:Y:S01]  /*01c0*/  @!P1 LDG.E.EF R16, desc[UR6][R12.64] ;  /* 0x000000060c109981 */ /* 0x000f62000c0e1900 */
[----:B--2---:R-:W-:-:S02]  /*01d0*/  PRMT R17, R20, 0x7632, R17 ;  /* 0x0000763214117816 */ /* 0x004fc40000000011 */
[----:B---3--:R-:W-:Y:S02]  /*01e0*/  PRMT R21, R22, 0x7632, R21 ;  /* 0x0000763216157816 */ /* 0x008fe40000000015 */
[----:B------:R-:W-:Y:S01]  /*01f0*/  SHF.L.U32 R25, R20, 0x10, RZ ;  /* 0x0000001014197819 */ /* 0x000fe200000006ff */
[----:B------:R-:W-:Y:S01]  /*0200*/  IMAD.U32 R17, R17, 0x10000, RZ ;  /* 0x0001000011117824 */ /* 0x000fe200078e00ff */
[----:B------:R-:W-:Y:S02]  /*0210*/  SHF.L.U32 R20, R21, 0x10, RZ ;  /* 0x0000001015147819 */ /* 0x000fe400000006ff */
[----:B----4-:R-:W-:-:S03]  /*0220*/  PRMT R11, R10, 0x7632, R11 ;  /* 0x000076320a0b7816 */ /* 0x010fc6000000000b */
[----:B------:R-:W-:Y:S01]  /*0230*/  FADD R17, R17, R20 ;  /* 0x0000001411117221 */ /* 0x000fe20000000000 */
[----:B-----5:R-:W-:Y:S02]  /*0240*/  SEL R7, R7, RZ, !P1 ;  /* 0x000000ff07077207 */ /* 0x020fe40004800000 */
[----:B------:R-:W-:Y:S02]  /*0250*/  SHF.L.U32 R20, R10, 0x10, RZ ;  /* 0x000000100a147819 */ /* 0x000fe400000006ff */
[----:B------:R-:W-:Y:S02]  /*0260*/  SEL R16, R16, RZ, !P1 ;  /* 0x000000ff10107207 */ /* 0x000fe40004800000 */
[C---:B------:R-:W-:Y:S02]  /*0270*/  PRMT R10, R7.reuse, 0x7632, R10 ;  /* 0x00007632070a7816 */ /* 0x040fe4000000000a */
[----:B------:R-:W-:Y:S02]  /*0280*/  SHF.L.U32 R22, R22, 0x10, RZ ;  /* 0x0000001016167819 */ /* 0x000fe400000006ff */
[----:B------:R-:W-:Y:S01]  /*0290*/  LOP3.LUT R21, R2, 0xff, RZ, 0xc0, !PT ;  /* 0x000000ff02157812 */ /* 0x000fe200078ec0ff */
[----:B------:R-:W-:Y:S01]  /*02a0*/  IMAD.U32 R7, R7, 0x10000, RZ ;  /* 0x0001000007077824 */ /* 0x000fe200078e00ff */
[----:B------:R-:W-:-:S02]  /*02b0*/  SHF.L.U32 R13, R11, 0x10, RZ ;  /* 0x000000100b0d7819 */ /* 0x000fc400000006ff */
[----:B------:R-:W-:Y:S02]  /*02c0*/  PRMT R2, R16, 0x7632, R2 ;  /* 0x0000763210027816 */ /* 0x000fe40000000002 */
[----:B------:R-:W-:Y:S01]  /*02d0*/  SHF.L.U32 R12, R10, 0x10, RZ ;  /* 0x000000100a0c7819 */ /* 0x000fe200000006ff */
[----:B------:R-:W-:Y:S01]  /*02e0*/  FADD R25, R25, R22 ;  /* 0x0000001619197221 */ /* 0x000fe20000000000 */
[----:B------:R-:W-:Y:S01]  /*02f0*/  IMAD.WIDE.U32 R10, R21, 0x4, RZ ;  /* 0x00000004150a7825 */ /* 0x000fe200078e00ff */
[----:B------:R-:W-:-:S03]  /*0300*/  SHF.L.U32 R22, R2, 0x10, RZ ;  /* 0x0000001002167819 */ /* 0x000fc600000006ff */
[----:B------:R-:W-:Y:S01]  /*0310*/  FADD R20, R7, R20 ;  /* 0x0000001407147221 */ /* 0x000fe20000000000 */
[----:B------:R-:W-:Y:S01]  /*0320*/  FADD R2, R12, R13 ;  /* 0x0000000d0c027221 */ /* 0x000fe20000000000 */
[----:B------:R-:W-:Y:S01]  /*0330*/  IMAD.U32 R16, R16, 0x10000, RZ ;  /* 0x0001000010107824 */ /* 0x000fe200078e00ff */
[----:B------:R-:W-:Y:S02]  /*0340*/  LOP3.LUT R12, R10, 0x3400, RZ, 0xfc, !PT ;  /* 0x000034000a0c7812 */ /* 0x000fe400078efcff */
[----:B------:R-:W-:Y:S01]  /*0350*/  FFMA R2, R17, R2, R22 ;  /* 0x0000000211027223 */ /* 0x000fe20000000016 */
[----:B------:R-:W-:Y:S01]  /*0360*/  FFMA R25, R25, R20, R16 ;  /* 0x0000001419197223 */ /* 0x000fe20000000010 */
[----:B------:R-:W-:Y:S02]  /*0370*/  IADD3 R26, P0, R12, UR10, RZ ;  /* 0x0000000a0c1a7c10 */ /* 0x000fe4000ff1e0ff */
[----:B------:R-:W-:Y:S02]  /*0380*/  IADD3 R12, P2, R12, UR12, RZ ;  /* 0x0000000c0c0c7c10 */ /* 0x000fe4000ff5e0ff */
[----:B------:R-:W-:-:S02]  /*0390*/  F2FP.BF16.F32.PACK_AB R29, R2, R25 ;  /* 0x00000019021d723e */ /* 0x000fc400000010ff */
[----:B------:R-:W-:Y:S02]  /*03a0*/  IADD3 R21, R3, 0x200, RZ ;  /* 0x0000020003157810 */ /* 0x000fe40007ffe0ff */
[----:B------:R-:W-:Y:S02]  /*03b0*/  CS2R R22, SRZ ;  /* 0x0000000000167805 */ /* 0x000fe4000001ff00 */
[----:B------:R-:W-:Y:S01]  /*03c0*/  IADD3.X R13, R11, UR13, RZ, P2, !PT ;  /* 0x0000000d0b0d7c10 */ /* 0x000fe200097fe4ff */
[----:B------:R0:W-:Y:S01]  /*03d0*/  @!P1 STG.E desc[UR6][R8.64], R29 ;  /* 0x0000001d08009986 */ /* 0x0001e2000c101906 */
[----:B------:R-:W-:Y:S02]  /*03e0*/  IADD3.X R27, R11, UR11, RZ, P0, !PT ;  /* 0x0000000b0b1b7c10 */ /* 0x000fe400087fe4ff */
[----:B------:R-:W-:Y:S01]  /*03f0*/  IADD3 R16, P0, R10, UR8, RZ ;  /* 0x000000080a107c10 */ /* 0x000fe2000ff1e0ff */
[----:B------:R-:W1:Y:S01]  /*0400*/  S2R R24, SR_TID.X ;  /* 0x0000000000187919 */ /* 0x000e620000002100 */
[----:B------:R-:W-:-:S02]  /*0410*/  ULDC UR8, c[0x0][0x228] ;  /* 0x00008a0000087ab9 */ /* 0x000fc40000000800 */
[----:B------:R-:W-:Y:S01]  /*0420*/  IADD3.X R17, R11, UR9, RZ, P0, !PT ;  /* 0x000000090b117c10 */ /* 0x000fe200087fe4ff */
[----:B------:R1:W2:Y:S01]  /*0430*/  LDG.E.EL R13, desc[UR6][R12.64] ;  /* 0x000000060c0d7981 */ /* 0x0002a2000c2e1900 */
[----:B0-----:R-:W-:-:S03]  /*0440*/  IMAD.WIDE R8, R21, 0x2, R14 ;  /* 0x0000000215087825 */ /* 0x001fc600078e020e */
[----:B------:R-:W3:Y:S04]  /*0450*/  LDG.E.EL R7, desc[UR6][R26.64] ;  /* 0x000000061a077981 */ /* 0x000ee8000c2e1900 */
[----:B------:R-:W4:Y:S01]  /*0460*/  @!P1 LDG.E.EF R22, desc[UR6][R8.64] ;  /* 0x0000000608169981 */ /* 0x000f22000c0e1900 */
[----:B------:R-:W-:-:S03]  /*0470*/  IMAD.WIDE R10, R21, 0x2, R18 ;  /* 0x00000002150a7825 */ /* 0x000fc600078e0212 */
[----:B------:R-:W5:Y:S04]  /*0480*/  LDG.E.EL R21, desc[UR6][R16.64+0x400] ;  /* 0x0004000610157981 */ /* 0x000f68000c2e1900 */
[----:B------:R5:W5:Y:S01]  /*0490*/  @!P1 LDG.E.EF R23, desc[UR6][R10.64] ;  /* 0x000000060a179981 */ /* 0x000b62000c0e1900 */
[----:B-1----:R-:W-:Y:S02]  /*04a0*/  LOP3.LUT R12, R24, 0xff, RZ, 0xc0, !PT ;  /* 0x000000ff180c7812 */ /* 0x002fe400078ec0ff */
[----:B------:R-:W-:Y:S02]  /*04b0*/  CS2R R28, SRZ ;  /* 0x00000000001c7805 */ /* 0x000fe4000001ff00 */
[C---:B--2---:R-:W-:Y:S02]  /*04c0*/  SHF.L.U32 R20, R13.reuse, 0x10, RZ ;  /* 0x000000100d147819 */ /* 0x044fe400000006ff */
[----:B------:R-:W-:-:S02]  /*04d0*/  PRMT R13, R13, 0x7632, R13 ;  /* 0x000076320d0d7816 */ /* 0x000fc4000000000d */
[C---:B---3--:R-:W-:Y:S02]  /*04e0*/  PRMT R24, R7.reuse, 0x7632, R24 ;  /* 0x0000763207187816 */ /* 0x048fe40000000018 */
[----:B----4-:R-:W-:Y:S01]  /*04f0*/  SEL R22, R22, RZ, !P1 ;  /* 0x000000ff16167207 */ /* 0x010fe20004800000 */
[----:B------:R-:W-:Y:S01]  /*0500*/  IMAD.U32 R27, R7, 0x10000, RZ ;  /* 0x00010000071b7824 */ /* 0x000fe200078e00ff */
[----:B------:R-:W-:Y:S01]  /*0510*/  SHF.L.U32 R24, R24, 0x10, RZ ;  /* 0x0000001018187819 */ /* 0x000fe200000006ff */
[----:B------:R-:W-:Y:S01]  /*0520*/  IMAD.U32 R13, R13, 0x10000, RZ ;  /* 0x000100000d0d7824 */ /* 0x000fe200078e00ff */
[C---:B-----5:R-:W-:Y:S02]  /*0530*/  PRMT R10, R21.reuse, 0x7632, R10 ;  /* 0x00007632150a7816 */ /* 0x060fe4000000000a */
[----:B------:R-:W-:Y:S02]  /*0540*/  PRMT R11, R22, 0x7632, R11 ;  /* 0x00007632160b7816 */ /* 0x000fe4000000000b */
[----:B------:R-:W-:-:S02]  /*0550*/  SHF.L.U32 R21, R21, 0x10, RZ ;  /* 0x0000001015157819 */ /* 0x000fc400000006ff */
[----:B------:R-:W-:Y:S02]  /*0560*/  SHF.L.U32 R22, R22, 0x10, RZ ;  /* 0x0000001016167819 */ /* 0x000fe400000006ff */
[----:B------:R-:W-:Y:S01]  /*0570*/  SEL R7, R23, RZ, !P1 ;  /* 0x000000ff17077207 */ /* 0x000fe20004800000 */
[----:B------:R-:W-:Y:S01]  /*0580*/  FADD R20, R20, R27 ;  /* 0x0000001b14147221 */ /* 0x000fe20000000000 */
[----:B------:R-:W-:Y:S01]  /*0590*/  SHF.L.U32 R23, R11, 0x10, RZ ;  /* 0x000000100b177819 */ /* 0x000fe200000006ff */
[----:B------:R-:W-:Y:S01]  /*05a0*/  FADD R11, R13, R24 ;  /* 0x000000180d0b7221 */ /* 0x000fe20000000000 */
[----:B------:R-:W-:Y:S02]  /*05b0*/  IMAD.U32 R10, R10, 0x10000, RZ ;  /* 0x000100000a0a7824 */ /* 0x000fe400078e00ff */
[--C-:B------:R-:W-:Y:S01]  /*05c0*/  FADD R27, R22, R21.reuse ;  /* 0x00000015161b7221 */ /* 0x100fe20000000000 */
[----:B------:R-:W-:Y:S01]  /*05d0*/  IMAD.WIDE.U32 R12, R12, 0x4, RZ ;  /* 0x000000040c0c7825 */ /* 0x000fe200078e00ff */
[----:B------:R-:W-:-:S03]  /*05e0*/  PRMT R21, R7, 0x7632, R21 ;  /* 0x0000763207157816 */ /* 0x000fc60000000015 */
[----:B------:R-:W-:Y:S01]  /*05f0*/  FADD R22, R23, R10 ;  /* 0x0000000a17167221 */ /* 0x000fe20000000000 */
[----:B------:R-:W-:Y:S02]  /*0600*/  SHF.L.U32 R7, R7, 0x10, RZ ;  /* 0x0000001007077819 */ /* 0x000fe400000006ff */
[----:B------:R-:W-:Y:S01]  /*0610*/  LOP3.LUT R23, R12, 0x3400, RZ, 0xfc, !PT ;  /* 0x000034000c177812 */ /* 0x000fe200078efcff */
[----:B------:R-:W-:Y:S02]  /*0620*/  IMAD.U32 R12, R21, 0x10000, RZ ;  /* 0x00010000150c7824 */ /* 0x000fe400078e00ff */
[----:B------:R-:W-:Y:S02]  /*0630*/  FFMA R20, R20, R27, R7 ;  /* 0x0000001b14147223 */ /* 0x000fe40000000007 */
[----:B------:R-:W-:Y:S01]  /*0640*/  FFMA R7, R11, R22, R12 ;  /* 0x000000160b077223 */ /* 0x000fe2000000000c */
[----:B------:R-:W-:Y:S02]  /*0650*/  IADD3 R10, P0, R23, UR12, RZ ;  /* 0x0000000c170a7c10 */ /* 0x000fe4000ff1e0ff */
[----:B------:R-:W-:-:S02]  /*0660*/  IADD3 R22, P2, R23, UR10, RZ ;  /* 0x0000000a17167c10 */ /* 0x000fc4000ff5e0ff */
[----:B------:R-:W-:Y:S02]  /*0670*/  F2FP.BF16.F32.PACK_AB R21, R7, R20 ;  /* 0x000000140715723e */ /* 0x000fe400000010ff */
[----:B------:R-:W-:Y:S02]  /*0680*/  IADD3.X R11, R13, UR13, RZ, P0, !PT ;  /* 0x0000000d0d0b7c10 */ /* 0x000fe400087fe4ff */
[----:B------:R-:W-:Y:S02]  /*0690*/  IADD3.X R23, R13, UR11, RZ, P2, !PT ;  /* 0x0000000b0d177c10 */ /* 0x000fe400097fe4ff */
[----:B------:R-:W-:Y:S01]  /*06a0*/  IADD3 R27, R3, 0x400, RZ ;  /* 0x00000400031b7810 */ /* 0x000fe20007ffe0ff */
[----:B------:R0:W-:Y:S04]  /*06b0*/  @!P1 STG.E desc[UR6][R8.64], R21 ;  /* 0x0000001508009986 */ /* 0x0001e8000c101906 */
[----:B------:R-:W2:Y:S01]  /*06c0*/  LDG.E.EL R10, desc[UR6][R10.64+0x400] ;  /* 0x000400060a0a7981 */ /* 0x000ea2000c2e1900 */
[----:B------:R-:W-:-:S03]  /*06d0*/  IMAD.WIDE R12, R27, 0x2, R14 ;  /* 0x000000021b0c7825 */ /* 0x000fc600078e020e */
[----:B------:R-:W3:Y:S01]  /*06e0*/  LDG.E.EL R22, desc[UR6][R22.64+0x400] ;  /* 0x0004000616167981 */ /* 0x000ee2000c2e1900 */
[----:B------:R-:W-:-:S03]  /*06f0*/  IMAD.WIDE R26, R27, 0x2, R18 ;  /* 0x000000021b1a7825 */ /* 0x000fc600078e0212 */
[----:B------:R-:W4:Y:S04]  /*0700*/  @!P1 LDG.E.EF R29, desc[UR6][R12.64] ;  /* 0x000000060c1d9981 */ /* 0x000f28000c0e1900 */
[----:B------:R-:W5:Y:S04]  /*0710*/  LDG.E.EL R24, desc[UR6][R16.64+0x800] ;  /* 0x0008000610187981 */ /* 0x000f68000c2e1900 */
[----:B------:R1:W5:Y:S01]  /*0720*/  @!P1 LDG.E.EF R28, desc[UR6][R26.64] ;  /* 0x000000061a1c9981 */ /* 0x000362000c0e1900 */
[----:B------:R-:W-:Y:S01]  /*0730*/  ISETP.LT.AND P0, PT, R0, UR4, PT ;  /* 0x0000000400007c0c */ /* 0x000fe2000bf01270 */
[----:B------:R-:W-:-:S03]  /*0740*/  ULDC UR4, c[0x0][0x228] ;  /* 0x00008a0000047ab9 */ /* 0x000fc60000000800 */
[----:B0-----:R-:W-:-:S05]  /*0750*/  SEL R8, RZ, 0x3f800000, !P0 ;  /* 0x3f800000ff087807 */ /* 0x001fca0004000000 */
[----:B------:R-:W-:-:S04]  /*0760*/  FADD R9, R8, 1 ;  /* 0x3f80000008097421 */ /* 0x000fc80000000000 */
[----:B------:R-:W0:Y:S01]  /*0770*/  MUFU.RCP R21, R9 ;  /* 0x0000000900157308 */ /* 0x000e220000001000 */
[----:B-1----:R-:W-:-:S05]  /*0780*/  FSEL R27, R25, RZ, !P1 ;  /* 0x000000ff191b7208 */ /* 0x002fca0004800000 */
[----:B------:R-:W-:Y:S01]  /*0790*/  FADD R0, -R27, R20 ;  /* 0x000000141b007221 */ /* 0x000fe20000000100 */
[----:B------:R-:W-:-:S03]  /*07a0*/  FSEL R25, R9, R8, !P1 ;  /* 0x0000000809197208 */ /* 0x000fc60004800000 */
[----:B0-----:R-:W-:-:S04]  /*07b0*/  FFMA R23, R0, R21, R27 ;  /* 0x0000001500177223 */ /* 0x001fc8000000001b */
[----:B------:R-:W-:Y:S01]  /*07c0*/  FADD R11, R20, -R23 ;  /* 0x80000017140b7221 */ /* 0x000fe20000000000 */
[----:B------:R-:W-:Y:S01]  /*07d0*/  FSEL R9, R23, R27, !P1 ;  /* 0x0000001b17097208 */ /* 0x000fe20004800000 */
[----:B------:R-:W-:Y:S02]  /*07e0*/  FADD R20, R25, 1 ;  /* 0x3f80000019147421 */ /* 0x000fe40000000000 */
[----:B------:R-:W-:-:S05]  /*07f0*/  FFMA R0, R0, R11, RZ ;  /* 0x0000000b00007223 */ /* 0x000fca00000000ff */
[----:B------:R-:W-:Y:S02]  /*0800*/  FSEL R0, R0, RZ, !P1 ;  /* 0x000000ff00007208 */ /* 0x000fe40004800000 */
[C---:B--2---:R-:W-:Y:S02]  /*0810*/  SHF.L.U32 R23, R10.reuse, 0x10, RZ ;  /* 0x000000100a177819 */ /* 0x044fe400000006ff */
[----:B------:R-:W-:Y:S01]  /*0820*/  PRMT R10, R10, 0x7632, R10 ;  /* 0x000076320a0a7816 */ /* 0x000fe2000000000a */
[C---:B---3--:R-:W-:Y:S01]  /*0830*/  IMAD.U32 R8, R22.reuse, 0x10000, RZ ;  /* 0x0001000016087824 */ /* 0x048fe200078e00ff */
[----:B------:R-:W-:Y:S02]  /*0840*/  PRMT R22, R22, 0x7632, R22 ;  /* 0x0000763216167816 */ /* 0x000fe40000000016 */
[----:B------:R-:W-:Y:S02]  /*0850*/  SHF.L.U32 R10, R10, 0x10, RZ ;  /* 0x000000100a0a7819 */ /* 0x000fe400000006ff */
[----:B------:R-:W-:-:S02]  /*0860*/  SHF.L.U32 R27, R22, 0x10, RZ ;  /* 0x00000010161b7819 */ /* 0x000fc400000006ff */
[----:B----4-:R-:W-:Y:S01]  /*0870*/  SEL R29, R29, RZ, !P1 ;  /* 0x000000ff1d1d7207 */ /* 0x010fe20004800000 */
[----:B------:R-:W-:Y:S02]  /*0880*/  FADD R23, R23, R8 ;  /* 0x0000000817177221 */ /* 0x000fe40000000000 */
[----:B------:R-:W-:Y:S01]  /*0890*/  FADD R22, R10, R27 ;  /* 0x0000001b0a167221 */ /* 0x000fe20000000000 */
[----:B------:R-:W-:Y:S01]  /*08a0*/  SHF.L.U32 R8, R29, 0x10, RZ ;  /* 0x000000101d087819 */ /* 0x000fe200000006ff */
[----:B-----5:R-:W-:Y:S01]  /*08b0*/  IMAD.U32 R27, R24, 0x10000, RZ ;  /* 0x00010000181b7824 */ /* 0x020fe200078e00ff */
[----:B------:R-:W-:-:S03]  /*08c0*/  SEL R28, R28, RZ, !P1 ;  /* 0x000000ff1c1c7207 */ /* 0x000fc60004800000 */
[----:B------:R-:W-:Y:S01]  /*08d0*/  FADD R8, R8, R27 ;  /* 0x0000001b08087221 */ /* 0x000fe20000000000 */
[----:B------:R-:W-:-:S05]  /*08e0*/  SHF.L.U32 R10, R28, 0x10, RZ ;  /* 0x000000101c0a7819 */ /* 0x000fca00000006ff */
[----:B------:R-:W-:Y:S02]  /*08f0*/  FFMA R23, R23, R8, R10 ;  /* 0x0000000817177223 */ /* 0x000fe4000000000a */
[----:B------:R-:W0:Y:S01]  /*0900*/  S2R R8, SR_TID.X ;  /* 0x0000000000087919 */ /* 0x000e220000002100 */
[----:B------:R-:W-:Y:S02]  /*0910*/  PRMT R24, R24, 0x7632, R24 ;  /* 0x0000763218187816 */ /* 0x000fe40000000018 */
[----:B------:R-:W-:-:S03]  /*0920*/  PRMT R29, R29, 0x7632, R29 ;  /* 0x000076321d1d7816 */ /* 0x000fc6000000001d */
[----:B------:R-:W-:Y:S01]  /*0930*/  IMAD.U32 R24, R24, 0x10000, RZ ;  /* 0x0001000018187824 */ /* 0x000fe200078e00ff */
[----:B------:R-:W-:Y:S02]  /*0940*/  SHF.L.U32 R29, R29, 0x10, RZ ;  /* 0x000000101d1d7819 */ /* 0x000fe400000006ff */
[----:B------:R-:W-:-:S03]  /*0950*/  PRMT R28, R28, 0x7632, R28 ;  /* 0x000076321c1c7816 */ /* 0x000fc6000000001c */
[----:B------:R-:W-:Y:S02]  /*0960*/  FADD R29, R29, R24 ;  /* 0x000000181d1d7221 */ /* 0x000fe40000000000 */
[----:B------:R-:W1:Y:S01]  /*0970*/  MUFU.RCP R24, R20 ;  /* 0x0000001400187308 */ /* 0x000e620000001000 */
[----:B------:R-:W-:-:S05]  /*0980*/  SHF.L.U32 R27, R28, 0x10, RZ ;  /* 0x000000101c1b7819 */ /* 0x000fca00000006ff */
[----:B------:R-:W-:Y:S01]  /*0990*/  FFMA R22, R22, R29, R27 ;  /* 0x0000001d16167223 */ /* 0x000fe2000000001b */
[----:B------:R-:W-:-:S04]  /*09a0*/  FADD R27, -R9, R23 ;  /* 0x00000017091b7221 */ /* 0x000fc80000000100 */
[----:B------:R-:W-:Y:S01]  /*09b0*/  F2FP.BF16.F32.PACK_AB R29, R22, R23 ;  /* 0x00000017161d723e */ /* 0x000fe200000010ff */
[----:B-1----:R-:W-:Y:S01]  /*09c0*/  FFMA R26, R27, R24, R9 ;  /* 0x000000181b1a7223 */ /* 0x002fe20000000009 */
[----:B0-----:R-:W-:-:S05]  /*09d0*/  LOP3.LUT R8, R8, 0xff, RZ, 0xc0, !PT ;  /* 0x000000ff08087812 */ /* 0x001fca00078ec0ff */
[----:B------:R-:W-:-:S04]  /*09e0*/  IMAD.WIDE.U32 R10, R8, 0x4, RZ ;  /* 0x00000004080a7825 */ /* 0x000fc800078e00ff */
[----:B------:R-:W-:Y:S01]  /*09f0*/  FADD R8, R23, -R26 ;  /* 0x8000001a17087221 */ /* 0x000fe20000000000 */
[----:B------:R-:W-:-:S05]  /*0a00*/  FSEL R23, R2, RZ, !P1 ;  /* 0x000000ff02177208 */ /* 0x000fca0004800000 */
[----:B------:R-:W-:Y:S01]  /*0a10*/  FADD R2, -R23, R7 ;  /* 0x0000000717027221 */ /* 0x000fe20000000100 */
[----:B------:R-:W-:-:S03]  /*0a20*/  @!P1 FFMA R0, R27, R8, R0 ;  /* 0x000000081b009223 */ /* 0x000fc60000000000 */
[----:B------:R-:W-:-:S04]  /*0a30*/  FFMA R8, R2, R21, R23 ;  /* 0x0000001502087223 */ /* 0x000fc80000000017 */
[----:B------:R-:W-:Y:S01]  /*0a40*/  FADD R21, R7, -R8 ;  /* 0x8000000807157221 */ /* 0x000fe20000000000 */
[----:B------:R-:W-:Y:S02]  /*0a50*/  FSEL R7, R8, R23, !P1 ;  /* 0x0000001708077208 */ /* 0x000fe40004800000 */
[----:B------:R-:W-:Y:S01]  /*0a60*/  LOP3.LUT R10, R10, 0x3400, RZ, 0xfc, !PT ;  /* 0x000034000a0a7812 */ /* 0x000fe200078efcff */
[----:B------:R0:W-:Y:S02]  /*0a70*/  @!P1 STG.E desc[UR6][R12.64], R29 ;  /* 0x0000001d0c009986 */ /* 0x0001e4000c101906 */
[----:B------:R-:W-:-:S04]  /*0a80*/  FADD R23, -R7, R22 ;  /* 0x0000001607177221 */ /* 0x000fc80000000100 */
[----:B------:R-:W-:Y:S01]  /*0a90*/  FFMA R24, R23, R24, R7 ;  /* 0x0000001817187223 */ /* 0x000fe20000000007 */
[----:B0-----:R-:W-:-:S03]  /*0aa0*/  IADD3 R12, P0, R10, UR4, RZ ;  /* 0x000000040a0c7c10 */ /* 0x001fc6000ff1e0ff */
[----:B------:R-:W-:Y:S01]  /*0ab0*/  FADD R27, R22, -R24 ;  /* 0x80000018161b7221 */ /* 0x000fe20000000000 */
[----:B------:R-:W-:Y:S01]  /*0ac0*/  IADD3 R10, P2, R10, UR12, RZ ;  /* 0x0000000c0a0a7c10 */ /* 0x000fe2000ff5e0ff */
[----:B------:R-:W-:Y:S01]  /*0ad0*/  VIADD R29, R3, 0x600 ;  /* 0x00000600031d7836 */ /* 0x000fe20000000000 */
[----:B------:R-:W-:Y:S01]  /*0ae0*/  IADD3.X R13, R11, UR11, RZ, P0, !PT ;  /* 0x0000000b0b0d7c10 */ /* 0x000fe200087fe4ff */
[----:B------:R-:W-:Y:S01]  /*0af0*/  FFMA R2, R2, R21, RZ ;  /* 0x0000001502027223 */ /* 0x000fe200000000ff */
[----:B------:R-:W-:Y:S01]  /*0b00*/  IADD3.X R11, R11, UR13, RZ, P2, !PT ;  /* 0x0000000d0b0b7c10 */ /* 0x000fe200097fe4ff */
[----:B------:R-:W-:Y:S01]  /*0b10*/  HFMA2.MMA R22, -RZ, RZ, 0, 0 ;  /* 0x00000000ff167435 */ /* 0x000fe200000001ff */
[----:B------:R-:W-:Y:S01]  /*0b20*/  FSEL R25, R20, R25, !P1 ;  /* 0x0000001914197208 */ /* 0x000fe20004800000 */
[----:B------:R0:W2:Y:S01]  /*0b30*/  LDG.E.EL R8, desc[UR6][R12.64+0x800] ;  /* 0x000800060c087981 */ /* 0x0000a2000c2e1900 */
[----:B------:R-:W-:Y:S01]  /*0b40*/  FSEL R26, R26, R9, !P1 ;  /* 0x000000091a1a7208 */ /* 0x000fe20004800000 */
[----:B------:R-:W-:-:S02]  /*0b50*/  ULDC UR4, c[0x0][0x228] ;  /* 0x00008a0000047ab9 */ /* 0x000fc40000000800 */
[----:B------:R-:W3:Y:S01]  /*0b60*/  LDG.E.EL R10, desc[UR6][R10.64+0x800] ;  /* 0x000800060a0a7981 */ /* 0x000ee2000c2e1900 */
[----:B------:R-:W-:Y:S01]  /*0b70*/  MOV R21, RZ ;  /* 0x000000ff00157202 */ /* 0x000fe20000000f00 */
[----:B0-----:R-:W-:-:S04]  /*0b80*/  IMAD.WIDE R12, R29, 0x2, R18 ;  /* 0x000000021d0c7825 */ /* 0x001fc800078e0212 */
[----:B------:R-:W-:Y:S01]  /*0b90*/  IMAD.WIDE R28, R29, 0x2, R14 ;  /* 0x000000021d1c7825 */ /* 0x000fe200078e020e */
[----:B------:R-:W4:Y:S04]  /*0ba0*/  LDG.E.EL R11, desc[UR6][R16.64+0xc00] ;  /* 0x000c0006100b7981 */ /* 0x000f28000c2e1900 */
[----:B------:R-:W5:Y:S04]  /*0bb0*/  @!P1 LDG.E.EF R22, desc[UR6][R28.64] ;  /* 0x000000061c169981 */ /* 0x000f68000c0e1900 */
[----:B------:R0:W5:Y:S01]  /*0bc0*/  @!P1 LDG.E.EF R21, desc[UR6][R12.64] ;  /* 0x000000060c159981 */ /* 0x000162000c0e1900 */
[----:B------:R-:W-:-:S05]  /*0bd0*/  FSEL R2, R2, RZ, !P1 ;  /* 0x000000ff02027208 */ /* 0x000fca0004800000 */
[----:B------:R-:W-:Y:S01]  /*0be0*/  @!P1 FFMA R2, R23, R27, R2 ;  /* 0x0000001b17029223 */ /* 0x000fe20000000002 */
[----:B0-----:R-:W-:Y:S01]  /*0bf0*/  FADD R12, R25, 1 ;  /* 0x3f800000190c7421 */ /* 0x001fe20000000000 */
[----:B------:R-:W-:Y:S02]  /*0c00*/  FSEL R7, R24, R7, !P1 ;  /* 0x0000000718077208 */ /* 0x000fe40004800000 */
[C---:B--2---:R-:W-:Y:S02]  /*0c10*/  SHF.L.U32 R20, R8.reuse, 0x10, RZ ;  /* 0x0000001008147819 */ /* 0x044fe400000006ff */
[----:B------:R-:W-:Y:S01]  /*0c20*/  PRMT R8, R8, 0x7632, R8 ;  /* 0x0000763208087816 */ /* 0x000fe20000000008 */
[C---:B---3--:R-:W-:Y:S01]  /*0c30*/  IMAD.U32 R23, R10.reuse, 0x10000, RZ ;  /* 0x000100000a177824 */ /* 0x048fe200078e00ff */
[----:B------:R-:W-:Y:S02]  /*0c40*/  PRMT R10, R10, 0x7632, R10 ;  /* 0x000076320a0a7816 */ /* 0x000fe4000000000a */
[----:B------:R-:W-:-:S02]  /*0c50*/  SHF.L.U32 R13, R8, 0x10, RZ ;  /* 0x00000010080d7819 */ /* 0x000fc400000006ff */
[----:B------:R-:W-:Y:S01]  /*0c60*/  SHF.L.U32 R10, R10, 0x10, RZ ;  /* 0x000000100a0a7819 */ /* 0x000fe200000006ff */
[----:B------:R-:W-:-:S04]  /*0c70*/  FADD R23, R23, R20 ;  /* 0x0000001417177221 */ /* 0x000fc80000000000 */
[----:B------:R-:W-:Y:S01]  /*0c80*/  FADD R20, R10, R13 ;  /* 0x0000000d0a147221 */ /* 0x000fe20000000000 */
[----:B----4-:R-:W-:Y:S02]  /*0c90*/  SHF.L.U32 R13, R11, 0x10, RZ ;  /* 0x000000100b0d7819 */ /* 0x010fe400000006ff */
[----:B-----5:R-:W-:Y:S02]  /*0ca0*/  SEL R22, R22, RZ, !P1 ;  /* 0x000000ff16167207 */ /* 0x020fe40004800000 */
[----:B------:R-:W-:-:S03]  /*0cb0*/  SEL R21, R21, RZ, !P1 ;  /* 0x000000ff15157207 */ /* 0x000fc60004800000 */
[----:B------:R-:W-:Y:S01]  /*0cc0*/  IMAD.U32 R8, R22, 0x10000, RZ ;  /* 0x0001000016087824 */ /* 0x000fe200078e00ff */
[----:B------:R-:W-:-:S03]  /*0cd0*/  SHF.L.U32 R10, R21, 0x10, RZ ;  /* 0x00000010150a7819 */ /* 0x000fc600000006ff */
[----:B------:R-:W-:-:S04]  /*0ce0*/  FADD R8, R8, R13 ;  /* 0x0000000d08087221 */ /* 0x000fc80000000000 */
[----:B------:R-:W-:Y:S02]  /*0cf0*/  FFMA R23, R23, R8, R10 ;  /* 0x0000000817177223 */ /* 0x000fe4000000000a */
[----:B------:R-:W0:Y:S01]  /*0d00*/  S2R R8, SR_TID.X ;  /* 0x0000000000087919 */ /* 0x000e220000002100 */
[----:B------:R-:W-:Y:S02]  /*0d10*/  PRMT R11, R11, 0x7632, R11 ;  /* 0x000076320b0b7816 */ /* 0x000fe4000000000b */
[----:B------:R-:W-:Y:S02]  /*0d20*/  PRMT R22, R22, 0x7632, R22 ;  /* 0x0000763216167816 */ /* 0x000fe40000000016 */
[----:B------:R-:W-:Y:S02]  /*0d30*/  PRMT R21, R21, 0x7632, R21 ;  /* 0x0000763215157816 */ /* 0x000fe40000000015 */
[----:B------:R-:W-:Y:S02]  /*0d40*/  SHF.L.U32 R11, R11, 0x10, RZ ;  /* 0x000000100b0b7819 */ /* 0x000fe400000006ff */
[----:B------:R-:W-:Y:S01]  /*0d50*/  SHF.L.U32 R22, R22, 0x10, RZ ;  /* 0x0000001016167819 */ /* 0x000fe200000006ff */
[----:B------:R-:W-:-:S04]  /*0d60*/  IMAD.U32 R21, R21, 0x10000, RZ ;  /* 0x0001000015157824 */ /* 0x000fc800078e00ff */
[----:B------:R-:W-:-:S04]  /*0d70*/  FADD R11, R22, R11 ;  /* 0x0000000b160b7221 */ /* 0x000fc80000000000 */
[----:B------:R-:W-:Y:S02]  /*0d80*/  FFMA R20, R20, R11, R21 ;  /* 0x0000000b14147223 */ /* 0x000fe40000000015 */
[----:B------:R-:W1:Y:S01]  /*0d90*/  MUFU.RCP R21, R12 ;  /* 0x0000000c00157308 */ /* 0x000e620000001000 */
[----:B------:R-:W-:Y:S01]  /*0da0*/  FADD R11, -R26, R23 ;  /* 0x000000171a0b7221 */ /* 0x000fe20000000100 */
[----:B0-----:R-:W-:-:S05]  /*0db0*/  LOP3.LUT R8, R8, 0xff, RZ, 0xc0, !PT ;  /* 0x000000ff08087812 */ /* 0x001fca00078ec0ff */
[----:B------:R-:W-:-:S04]  /*0dc0*/  IMAD.WIDE.U32 R8, R8, 0x4, RZ ;  /* 0x0000000408087825 */ /* 0x000fc800078e00ff */
[----:B-1----:R-:W-:Y:S01]  /*0dd0*/  FFMA R13, R11, R21, R26 ;  /* 0x000000150b0d7223 */ /* 0x002fe2000000001a */
[----:B------:R-:W-:Y:S02]  /*0de0*/  F2FP.BF16.F32.PACK_AB R27, R20, R23 ;  /* 0x00000017141b723e */ /* 0x000fe400000010ff */
[----:B------:R-:W-:Y:S01]  /*0df0*/  LOP3.LUT R22, R8, 0x3400, RZ, 0xfc, !PT ;  /* 0x0000340008167812 */ /* 0x000fe200078efcff */
[----:B------:R-:W-:-:S03]  /*0e00*/  FADD R23, R23, -R13 ;  /* 0x8000000d17177221 */ /* 0x000fc60000000000 */
[----:B------:R-:W-:Y:S02]  /*0e10*/  IADD3 R10, P0, R22, UR4, RZ ;  /* 0x00000004160a7c10 */ /* 0x000fe4000ff1e0ff */
[----:B------:R-:W-:Y:S01]  /*0e20*/  IADD3 R22, P2, R22, UR12, RZ ;  /* 0x0000000c16167c10 */ /* 0x000fe2000ff5e0ff */
[----:B------:R-:W-:Y:S01]  /*0e30*/  @!P1 FFMA R0, R11, R23, R0 ;  /* 0x000000170b009223 */ /* 0x000fe20000000000 */
[----:B------:R-:W-:Y:S02]  /*0e40*/  FADD R24, -R7, R20 ;  /* 0x0000001407187221 */ /* 0x000fe40000000100 */
[----:B------:R-:W-:Y:S01]  /*0e50*/  IADD3.X R23, R9, UR13, RZ, P2, !PT ;  /* 0x0000000d09177c10 */ /* 0x000fe200097fe4ff */
[----:B------:R0:W-:Y:S01]  /*0e60*/  @!P1 STG.E desc[UR6][R28.64], R27 ;  /* 0x0000001b1c009986 */ /* 0x0001e2000c101906 */
[----:B------:R-:W-:Y:S01]  /*0e70*/  IADD3.X R11, R9, UR11, RZ, P0, !PT ;  /* 0x0000000b090b7c10 */ /* 0x000fe200087fe4ff */
[----:B------:R-:W-:Y:S01]  /*0e80*/  FFMA R8, R24, R21, R7 ;  /* 0x0000001518087223 */ /* 0x000fe20000000007 */
[----:B------:R-:W-:Y:S01]  /*0e90*/  IADD3 R9, R3, 0x800, RZ ;  /* 0x0000080003097810 */ /* 0x000fe20007ffe0ff */
[----:B------:R1:W2:Y:S04]  /*0ea0*/  LDG.E.EL R22, desc[UR6][R22.64+0xc00] ;  /* 0x000c000616167981 */ /* 0x0002a8000c2e1900 */
[----:B------:R3:W4:Y:S01]  /*0eb0*/  LDG.E.EL R10, desc[UR6][R10.64+0xc00] ;  /* 0x000c00060a0a7981 */ /* 0x000722000c2e1900 */
[----:B-1----:R-:W-:Y:S01]  /*0ec0*/  HFMA2.MMA R23, -RZ, RZ, 0, 0 ;  /* 0x00000000ff177435 */ /* 0x002fe200000001ff */
[----:B---3--:R-:W-:Y:S01]  /*0ed0*/  FADD R11, R20, -R8 ;  /* 0x80000008140b7221 */ /* 0x008fe20000000000 */
[----:B------:R-:W-:Y:S01]  /*0ee0*/  IMAD.WIDE R20, R9, 0x2, R14 ;  /* 0x0000000209147825 */ /* 0x000fe200078e020e */
[----:B0-----:R-:W-:-:S03]  /*0ef0*/  MOV R27, RZ ;  /* 0x000000ff001b7202 */ /* 0x001fc60000000f00 */
[----:B------:R-:W-:-:S04]  /*0f00*/  IMAD.WIDE R28, R9, 0x2, R18 ;  /* 0x00000002091c7825 */ /* 0x000fc800078e0212 */
[----:B------:R-:W3:Y:S01]  /*0f10*/  @!P1 LDG.E.EF R23, desc[UR6][R20.64] ;  /* 0x0000000614179981 */ /* 0x000ee2000c0e1900 */
[----:B------:R-:W-:-:S03]  /*0f20*/  @!P1 FFMA R2, R24, R11, R2 ;  /* 0x0000000b18029223 */ /* 0x000fc60000000002 */
[----:B------:R-:W5:Y:S04]  /*0f30*/  LDG.E.EL R11, desc[UR6][R16.64+0x1000] ;  /* 0x00100006100b7981 */ /* 0x000f68000c2e1900 */
[----:B------:R5:W5:Y:S01]  /*0f40*/  @!P1 LDG.E.EF R27, desc[UR6][R28.64] ;  /* 0x000000061c1b9981 */ /* 0x000b62000c0e1900 */
[----:B------:R-:W-:-:S05]  /*0f50*/  FSEL R9, R12, R25, !P1 ;  /* 0x000000190c097208 */ /* 0x000fca0004800000 */
[----:B------:R-:W-:Y:S01]  /*0f60*/  FADD R24, R9, 1 ;  /* 0x3f80000009187421 */ /* 0x000fe20000000000 */
[----:B------:R-:W-:Y:S02]  /*0f70*/  FSEL R26, R13, R26, !P1 ;  /* 0x0000001a0d1a7208 */ /* 0x000fe40004800000 */
[----:B--2---:R-:W-:Y:S01]  /*0f80*/  SHF.L.U32 R12, R22, 0x10, RZ ;  /* 0x00000010160c7819 */ /* 0x004fe200000006ff */
[C---:B----4-:R-:W-:Y:S01]  /*0f90*/  IMAD.U32 R25, R10.reuse, 0x10000, RZ ;  /* 0x000100000a197824 */ /* 0x050fe200078e00ff */
[----:B------:R-:W-:-:S03]  /*0fa0*/  PRMT R10, R10, 0x7632, R10 ;  /* 0x000076320a0a7816 */ /* 0x000fc6000000000a */
[----:B------:R-:W-:Y:S01]  /*0fb0*/  FADD R12, R12, R25 ;  /* 0x000000190c0c7221 */ /* 0x000fe20000000000 */
[----:B------:R-:W-:Y:S02]  /*0fc0*/  SHF.L.U32 R25, R10, 0x10, RZ ;  /* 0x000000100a197819 */ /* 0x000fe400000006ff */
[----:B---3--:R-:W-:-:S04]  /*0fd0*/  SEL R23, R23, RZ, !P1 ;  /* 0x000000ff17177207 */ /* 0x008fc80004800000 */
[----:B------:R-:W-:Y:S01]  /*0fe0*/  SHF.L.U32 R10, R23, 0x10, RZ ;  /* 0x00000010170a7819 */ /* 0x000fe200000006ff */
[----:B-----5:R-:W-:Y:S01]  /*0ff0*/  IMAD.U32 R29, R11, 0x10000, RZ ;  /* 0x000100000b1d7824 */ /* 0x020fe200078e00ff */
[----:B------:R-:W-:-:S03]  /*1000*/  SEL R27, R27, RZ, !P1 ;  /* 0x000000ff1b1b7207 */ /* 0x000fc60004800000 */
[----:B------:R-:W-:Y:S01]  /*1010*/  FADD R29, R10, R29 ;  /* 0x0000001d0a1d7221 */ /* 0x000fe20000000000 */
[----:B------:R-:W-:Y:S02]  /*1020*/  SHF.L.U32 R10, R27, 0x10, RZ ;  /* 0x000000101b0a7819 */ /* 0x000fe400000006ff */
[----:B------:R-:W-:-:S03]  /*1030*/  PRMT R22, R22, 0x7632, R22 ;  /* 0x0000763216167816 */ /* 0x000fc60000000016 */
[----:B------:R-:W-:Y:S01]  /*1040*/  FFMA R12, R12, R29, R10 ;  /* 0x0000001d0c0c7223 */ /* 0x000fe2000000000a */
[----:B------:R-:W-:Y:S01]  /*1050*/  SHF.L.U32 R22, R22, 0x10, RZ ;  /* 0x0000001016167819 */ /* 0x000fe200000006ff */
[----:B------:R-:W0:Y:S01]  /*1060*/  S2R R10, SR_TID.X ;  /* 0x00000000000a7919 */ /* 0x000e220000002100 */
[----:B------:R-:W-:-:S03]  /*1070*/  PRMT R11, R11, 0x7632, R11 ;  /* 0x000076320b0b7816 */ /* 0x000fc6000000000b */
[----:B------:R-:W-:Y:S01]  /*1080*/  FADD R25, R22, R25 ;  /* 0x0000001916197221 */ /* 0x000fe20000000000 */
[----:B------:R-:W-:Y:S02]  /*1090*/  SHF.L.U32 R22, R11, 0x10, RZ ;  /* 0x000000100b167819 */ /* 0x000fe400000006ff */
[----:B------:R-:W-:Y:S01]  /*10a0*/  PRMT R23, R23, 0x7632, R23 ;  /* 0x0000763217177816 */ /* 0x000fe20000000017 */
[----:B------:R-:W1:Y:S01]  /*10b0*/  MUFU.RCP R11, R24 ;  /* 0x00000018000b7308 */ /* 0x000e620000001000 */
[----:B------:R-:W-:-:S03]  /*10c0*/  PRMT R27, R27, 0x7632, R27 ;  /* 0x000076321b1b7816 */ /* 0x000fc6000000001b */
[----:B------:R-:W-:Y:S01]  /*10d0*/  IMAD.U32 R23, R23, 0x10000, RZ ;  /* 0x0001000017177824 */ /* 0x000fe200078e00ff */
[----:B------:R-:W-:Y:S01]  /*10e0*/  SHF.L.U32 R28, R27, 0x10, RZ ;  /* 0x000000101b1c7819 */ /* 0x000fe200000006ff */
[----:B------:R-:W-:Y:S02]  /*10f0*/  FADD R13, -R26, R12 ;  /* 0x0000000c1a0d7221 */ /* 0x000fe40000000100 */
[----:B------:R-:W-:-:S04]  /*1100*/  FADD R22, R23, R22 ;  /* 0x0000001617167221 */ /* 0x000fc80000000000 */
[----:B------:R-:W-:Y:S01]  /*1110*/  FFMA R25, R25, R22, R28 ;  /* 0x0000001619197223 */ /* 0x000fe2000000001c */
[----:B-1----:R-:W-:-:S04]  /*1120*/  FFMA R27, R13, R11, R26 ;  /* 0x0000000b0d1b7223 */ /* 0x002fc8000000001a */
[----:B------:R-:W-:Y:S01]  /*1130*/  F2FP.BF16.F32.PACK_AB R29, R25, R12 ;  /* 0x0000000c191d723e */ /* 0x000fe200000010ff */
[----:B------:R-:W-:-:S04]  /*1140*/  FADD R12, R12, -R27 ;  /* 0x8000001b0c0c7221 */ /* 0x000fc80000000000 */
[----:B------:R-:W-:Y:S01]  /*1150*/  @!P1 FFMA R0, R13, R12, R0 ;  /* 0x0000000c0d009223 */ /* 0x000fe20000000000 */
[----:B0-----:R-:W-:Y:S02]  /*1160*/  LOP3.LUT R12, R10, 0xff, RZ, 0xc0, !PT ;  /* 0x000000ff0a0c7812 */ /* 0x001fe400078ec0ff */
[----:B------:R-:W-:Y:S01]  /*1170*/  IADD3 R23, R3, 0xa00, RZ ;  /* 0x00000a0003177810 */ /* 0x000fe20007ffe0ff */
[----:B------:R0:W-:Y:S02]  /*1180*/  @!P1 STG.E desc[UR6][R20.64], R29 ;  /* 0x0000001d14009986 */ /* 0x0001e4000c101906 */
[----:B------:R-:W-:Y:S02]  /*1190*/  IMAD.WIDE.U32 R12, R12, 0x4, RZ ;  /* 0x000000040c0c7825 */ /* 0x000fe400078e00ff */
[----:B------:R-:W2:Y:S02]  /*11a0*/  LDG.E.EL R16, desc[UR6][R16.64+0x1400] ;  /* 0x0014000610107981 */ /* 0x000ea4000c2e1900 */
[----:B------:R-:W-:Y:S01]  /*11b0*/  IMAD.WIDE R14, R23, 0x2, R14 ;  /* 0x00000002170e7825 */ /* 0x000fe200078e020e */
[----:B------:R-:W-:-:S02]  /*11c0*/  LOP3.LUT R22, R12, 0x3400, RZ, 0xfc, !PT ;  /* 0x000034000c167812 */ /* 0x000fc400078efcff */
[----:B0-----:R-:W-:Y:S02]  /*11d0*/  CS2R R28, SRZ ;  /* 0x00000000001c7805 */ /* 0x001fe4000001ff00 */
[----:B------:R-:W-:Y:S02]  /*11e0*/  IADD3 R20, P0, R22, UR12, RZ ;  /* 0x0000000c16147c10 */ /* 0x000fe4000ff1e0ff */
[----:B------:R-:W-:Y:S02]  /*11f0*/  IADD3 R22, P2, R22, UR8, RZ ;  /* 0x0000000816167c10 */ /* 0x000fe4000ff5e0ff */
[----:B------:R-:W3:Y:S01]  /*1200*/  @!P1 LDG.E.EF R29, desc[UR6][R14.64] ;  /* 0x000000060e1d9981 */ /* 0x000ee2000c0e1900 */
[----:B------:R-:W-:Y:S01]  /*1210*/  IMAD.WIDE R18, R23, 0x2, R18 ;  /* 0x0000000217127825 */ /* 0x000fe200078e0212 */
[----:B------:R-:W-:Y:S02]  /*1220*/  IADD3.X R21, R13, UR13, RZ, P0, !PT ;  /* 0x0000000d0d157c10 */ /* 0x000fe400087fe4ff */
[----:B------:R-:W-:-:S02]  /*1230*/  IADD3.X R23, R13, UR11, RZ, P2, !PT ;  /* 0x0000000b0d177c10 */ /* 0x000fc400097fe4ff */
[----:B------:R0:W4:Y:S04]  /*1240*/  @!P1 LDG.E.EF R28, desc[UR6][R18.64] ;  /* 0x00000006121c9981 */ /* 0x000128000c0e1900 */
[----:B------:R1:W5:Y:S04]  /*1250*/  LDG.E.EL R20, desc[UR6][R20.64+0x1000] ;  /* 0x0010000614147981 */ /* 0x000368000c2e1900 */
[----:B------:R-:W5:Y:S01]  /*1260*/  LDG.E.EL R22, desc[UR6][R22.64+0x1000] ;  /* 0x0010000616167981 */ /* 0x000f62000c2e1900 */
[----:B------:R-:W-:Y:S02]  /*1270*/  FSEL R24, R24, R9, !P1 ;  /* 0x0000000918187208 */ /* 0x000fe40004800000 */
[----:B------:R-:W-:-:S03]  /*1280*/  FSEL R8, R8, R7, !P1 ;  /* 0x0000000708087208 */ /* 0x000fc60004800000 */
[----:B0-----:R-:W-:Y:S02]  /*1290*/  FADD R19, R24, 1 ;  /* 0x3f80000018137421 */ /* 0x001fe40000000000 */
[----:B-1----:R-:W-:Y:S01]  /*12a0*/  FADD R21, -R8, R25 ;  /* 0x0000001908157221 */ /* 0x002fe20000000100 */
[----:B------:R-:W-:-:S03]  /*12b0*/  FSEL R26, R27, R26, !P1 ;  /* 0x0000001a1b1a7208 */ /* 0x000fc60004800000 */
[----:B------:R-:W-:Y:S01]  /*12c0*/  FFMA R11, R21, R11, R8 ;  /* 0x0000000b150b7223 */ /* 0x000fe20000000008 */
[----:B------:R-:W0:Y:S01]  /*12d0*/  S2UR UR5, SR_CgaCtaId ;  /* 0x00000000000579c3 */ /* 0x000e220000008800 */
[----:B------:R-:W-:Y:S02]  /*12e0*/  UMOV UR4, 0x400 ;  /* 0x0000040000047882 */ /* 0x000fe40000000000 */
[----:B0-----:R-:W-:Y:S01]  /*12f0*/  UPRMT UR4, UR5, 0x654, UR4 ;  /* 0x0000065405047896 */ /* 0x001fe20008000004 */
[----:B--2---:R-:W-:Y:S02]  /*1300*/  SHF.L.U32 R18, R16, 0x10, RZ ;  /* 0x0000001010127819 */ /* 0x004fe400000006ff */
[----:B---3--:R-:W-:-:S05]  /*1310*/  SEL R29, R29, RZ, !P1 ;  /* 0x000000ff1d1d7207 */ /* 0x008fca0004800000 */
[----:B------:R-:W-:Y:S01]  /*1320*/  IMAD.U32 R17, R29, 0x10000, RZ ;  /* 0x000100001d117824 */ /* 0x000fe200078e00ff */
[----:B----4-:R-:W-:-:S03]  /*1330*/  SEL R28, R28, RZ, !P1 ;  /* 0x000000ff1c1c7207 */ /* 0x010fc60004800000 */
[----:B------:R-:W-:Y:S01]  /*1340*/  FADD R17, R17, R18 ;  /* 0x0000001211117221 */ /* 0x000fe20000000000 */
[----:B-----5:R-:W-:Y:S02]  /*1350*/  SHF.L.U32 R7, R20, 0x10, RZ ;  /* 0x0000001014077819 */ /* 0x020fe400000006ff */
[----:B------:R-:W-:Y:S02]  /*1360*/  SHF.L.U32 R18, R22, 0x10, RZ ;  /* 0x0000001016127819 */ /* 0x000fe400000006ff */
[----:B------:R-:W-:-:S03]  /*1370*/  SHF.L.U32 R9, R28, 0x10, RZ ;  /* 0x000000101c097819 */ /* 0x000fc600000006ff */
[----:B------:R-:W-:Y:S01]  /*1380*/  FADD R18, R7, R18 ;  /* 0x0000001207127221 */ /* 0x000fe20000000000 */
[----:B------:R-:W-:-:S03]  /*1390*/  FSEL R7, R19, R24, !P1 ;  /* 0x0000001813077208 */ /* 0x000fc60004800000 */
[----:B------:R-:W-:Y:S01]  /*13a0*/  FFMA R17, R18, R17, R9 ;  /* 0x0000001112117223 */ /* 0x000fe20000000009 */
[----:B------:R-:W-:Y:S01]  /*13b0*/  PRMT R20, R20, 0x7632, R20 ;  /* 0x0000763214147816 */ /* 0x000fe20000000014 */
[----:B------:R-:W-:Y:S01]  /*13c0*/  FADD R9, R7, R7 ;  /* 0x0000000707097221 */ /* 0x000fe20000000000 */
[----:B------:R-:W-:Y:S02]  /*13d0*/  PRMT R22, R22, 0x7632, R22 ;  /* 0x0000763216167816 */ /* 0x000fe40000000016 */
[----:B------:R-:W-:Y:S01]  /*13e0*/  PRMT R16, R16, 0x7632, R16 ;  /* 0x0000763210107816 */ /* 0x000fe20000000010 */
[----:B------:R-:W-:Y:S01]  /*13f0*/  FMUL R18, R9, 16777216 ;  /* 0x4b80000009127820 */ /* 0x000fe20000400000 */
[----:B------:R-:W-:Y:S02]  /*1400*/  PRMT R29, R29, 0x7632, R29 ;  /* 0x000076321d1d7816 */ /* 0x000fe4000000001d */
[----:B------:R-:W-:Y:S02]  /*1410*/  FSETP.GEU.AND P0, PT, R9, 1.175494350822287508e-38, PT ;  /* 0x008000000900780b */ /* 0x000fe40003f0e000 */
[----:B------:R-:W-:-:S02]  /*1420*/  SHF.L.U32 R20, R20, 0x10, RZ ;  /* 0x0000001014147819 */ /* 0x000fc400000006ff */
[----:B------:R-:W-:Y:S01]  /*1430*/  SHF.L.U32 R23, R22, 0x10, RZ ;  /* 0x0000001016177819 */ /* 0x000fe200000006ff */
[----:B------:R-:W0:Y:S01]  /*1440*/  MUFU.RCP R19, R19 ;  /* 0x0000001300137308 */ /* 0x000e220000001000 */
[----:B------:R-:W-:Y:S01]  /*1450*/  SHF.L.U32 R29, R29, 0x10, RZ ;  /* 0x000000101d1d7819 */ /* 0x000fe200000006ff */
[----:B------:R-:W-:Y:S01]  /*1460*/  IMAD.U32 R16, R16, 0x10000, RZ ;  /* 0x0001000010107824 */ /* 0x000fe200078e00ff */
[----:B------:R-:W-:Y:S01]  /*1470*/  PRMT R28, R28, 0x7632, R28 ;  /* 0x000076321c1c7816 */ /* 0x000fe2000000001c */
[----:B------:R-:W-:Y:S01]  /*1480*/  FADD R23, R20, R23 ;  /* 0x0000001714177221 */ /* 0x000fe20000000000 */
[----:B------:R-:W-:Y:S01]  /*1490*/  FSEL R18, R18, R9, !P0 ;  /* 0x0000000912127208 */ /* 0x000fe20004000000 */
[----:B------:R-:W-:Y:S01]  /*14a0*/  FMUL R20, R7, 16777216 ;  /* 0x4b80000007147820 */ /* 0x000fe20000400000 */
[----:B------:R-:W-:Y:S01]  /*14b0*/  FADD R16, R29, R16 ;  /* 0x000000101d107221 */ /* 0x000fe20000000000 */
[----:B------:R-:W-:-:S03]  /*14c0*/  IMAD.U32 R28, R28, 0x10000, RZ ;  /* 0x000100001c1c7824 */ /* 0x000fc600078e00ff */
[----:B------:R-:W1:Y:S01]  /*14d0*/  MUFU.RCP R18, R18 ;  /* 0x0000001200127308 */ /* 0x000e620000001000 */
[----:B------:R-:W-:Y:S01]  /*14e0*/  FSEL R27, R20, R7, !P0 ;  /* 0x00000007141b7208 */ /* 0x000fe20004000000 */
[----:B------:R-:W-:Y:S01]  /*14f0*/  FFMA R16, R23, R16, R28 ;  /* 0x0000001017107223 */ /* 0x000fe2000000001c */
[----:B------:R-:W-:Y:S01]  /*1500*/  FSEL R20, R11, R8, !P1 ;  /* 0x000000080b147208 */ /* 0x000fe20004800000 */
[----:B------:R-:W-:Y:S01]  /*1510*/  FADD R23, -R26, R17 ;  /* 0x000000111a177221 */ /* 0x000fe20000000100 */
[----:B------:R-:W-:Y:S01]  /*1520*/  MOV R8, R2 ;  /* 0x0000000200087202 */ /* 0x000fe20000000f00 */
[----:B------:R-:W-:Y:S02]  /*1530*/  FADD R11, R25, -R11 ;  /* 0x8000000b190b7221 */ /* 0x000fe40000000000 */
[----:B0-----:R-:W-:Y:S01]  /*1540*/  FFMA R22, R23, R19, R26 ;  /* 0x0000001317167223 */ /* 0x001fe2000000001a */
[----:B------:R-:W-:Y:S01]  /*1550*/  FADD R25, -R20, R16 ;  /* 0x0000001014197221 */ /* 0x000fe20000000100 */
[----:B------:R-:W-:Y:S01]  /*1560*/  FADD R2, R9, R9 ;  /* 0x0000000909027221 */ /* 0x000fe20000000000 */
[----:B------:R-:W-:Y:S01]  /*1570*/  @!P1 FFMA R8, R21, R11, R8 ;  /* 0x0000000b15089223 */ /* 0x000fe20000000008 */
[----:B------:R-:W-:Y:S01]  /*1580*/  FADD R11, R17, -R22 ;  /* 0x80000016110b7221 */ /* 0x000fe20000000000 */
[----:B------:R-:W-:-:S02]  /*1590*/  FFMA R19, R25, R19, R20 ;  /* 0x0000001319137223 */ /* 0x000fc40000000014 */
[----:B------:R-:W-:Y:S01]  /*15a0*/  FSETP.GEU.AND P3, PT, |R2|, 1.175494350822287508e-38, PT ;  /* 0x008000000200780b */ /* 0x000fe20003f6e200 */
[----:B-1----:R-:W-:Y:S01]  /*15b0*/  FMUL R18, R18, R27 ;  /* 0x0000001b12127220 */ /* 0x002fe20000400000 */
[----:B------:R-:W-:Y:S01]  /*15c0*/  @!P1 FFMA R0, R23, R11, R0 ;  /* 0x0000000b17009223 */ /* 0x000fe20000000000 */
[----:B------:R-:W-:Y:S01]  /*15d0*/  FSEL R26, R22, R26, !P1 ;  /* 0x0000001a161a7208 */ /* 0x000fe20004800000 */
[C---:B------:R-:W-:Y:S01]  /*15e0*/  FMUL R11, R2.reuse, 0.25 ;  /* 0x3e800000020b7820 */ /* 0x040fe20000400000 */
[----:B------:R-:W-:Y:S02]  /*15f0*/  FSETP.NEU.AND P2, PT, R9, RZ, PT ;  /* 0x000000ff0900720b */ /* 0x000fe40003f4d000 */
[----:B------:R-:W-:Y:S02]  /*1600*/  FSEL R23, R19, R20, !P1 ;  /* 0x0000001413177208 */ /* 0x000fe40004800000 */
[----:B------:R-:W-:Y:S01]  /*1610*/  FSETP.GT.AND P0, PT, |R2|, 8.50705917302346158658e+37, PT ;  /* 0x7e8000000200780b */ /* 0x000fe20003f04200 */
[----:B------:R-:W-:Y:S01]  /*1620*/  FADD R21, R16, -R19 ;  /* 0x8000001310157221 */ /* 0x000fe20000000000 */
[----:B------:R-:W-:Y:S01]  /*1630*/  FSEL R20, R18, RZ, P2 ;  /* 0x000000ff12147208 */ /* 0x000fe20001000000 */
[----:B------:R-:W-:Y:S01]  /*1640*/  FADD R19, -R26, R23 ;  /* 0x000000171a137221 */ /* 0x000fe20000000100 */
[----:B------:R-:W-:Y:S01]  /*1650*/  FSEL R23, R11, R2, P0 ;  /* 0x000000020b177208 */ /* 0x000fe20000000000 */
[----:B------:R-:W-:-:S02]  /*1660*/  @!P1 FFMA R8, R25, R21, R8 ;  /* 0x0000001519089223 */ /* 0x000fc40000000008 */
[C---:B------:R-:W-:Y:S01]  /*1670*/  FFMA R18, R19.reuse, R20, R26 ;  /* 0x0000001413127223 */ /* 0x040fe2000000001a */
[----:B------:R-:W-:Y:S01]  /*1680*/  FMUL R22, R19, R19 ;  /* 0x0000001313167220 */ /* 0x000fe20000400000 */
[----:B------:R-:W-:Y:S01]  /*1690*/  @!P3 FMUL R23, R23, 16777216 ;  /* 0x4b8000001717b820 */ /* 0x000fe20000400000 */
[----:B------:R-:W-:Y:S02]  /*16a0*/  FADD R19, R0, R8 ;  /* 0x0000000800137221 */ /* 0x000fe40000000000 */
[----:B------:R-:W-:Y:S01]  /*16b0*/  FMUL R8, R22, R7 ;  /* 0x0000000716087220 */ /* 0x000fe20000400000 */
[----:B------:R-:W0:Y:S01]  /*16c0*/  SHFL.BFLY PT, R21, R18, 0x10, 0x1f ;  /* 0x0e001f0012157f89 */ /* 0x000e2200000e0000 */
[----:B------:R-:W-:Y:S01]  /*16d0*/  FMUL R0, R9, 0.25 ;  /* 0x3e80000009007820 */ /* 0x000fe20000400000 */
[----:B------:R-:W1:Y:S01]  /*16e0*/  MUFU.RCP R23, R23 ;  /* 0x0000001700177308 */ /* 0x000e620000001000 */
[----:B------:R-:W-:-:S03]  /*16f0*/  FFMA R8, R20, R8, R19 ;  /* 0x0000000814087223 */ /* 0x000fc60000000013 */
[----:B------:R-:W-:Y:S02]  /*1700*/  FSEL R20, R0, R9, P0 ;  /* 0x0000000900147208 */ /* 0x000fe40000000000 */
[----:B------:R-:W2:Y:S01]  /*1710*/  SHFL.BFLY PT, R19, R8, 0x10, 0x1f ;  /* 0x0e001f0008137f89 */ /* 0x000ea200000e0000 */
[----:B------:R-:W-:Y:S02]  /*1720*/  FADD R0, R2, R2 ;  /* 0x0000000202007221 */ /* 0x000fe40000000000 */
[----:B------:R-:W-:Y:S01]  /*1730*/  @!P3 FMUL R20, R20, 16777216 ;  /* 0x4b8000001414b820 */ /* 0x000fe20000400000 */
[----:B------:R-:W-:Y:S02]  /*1740*/  FSETP.NEU.AND P2, PT, R2, RZ, PT ;  /* 0x000000ff0200720b */ /* 0x000fe40003f4d000 */
[C---:B------:R-:W-:Y:S01]  /*1750*/  FSETP.GEU.AND P3, PT, |R0|.reuse, 1.175494350822287508e-38, PT ;  /* 0x008000000000780b */ /* 0x040fe20003f6e200 */
[C---:B------:R-:W-:Y:S01]  /*1760*/  FMUL R7, R0.reuse, 0.25 ;  /* 0x3e80000000077820 */ /* 0x040fe20000400000 */
[----:B-1----:R-:W-:Y:S01]  /*1770*/  FMUL R20, R23, R20 ;  /* 0x0000001417147220 */ /* 0x002fe20000400000 */
[----:B------:R-:W-:-:S04]  /*1780*/  FSETP.GT.AND P0, PT, |R0|, 8.50705917302346158658e+37, PT ;  /* 0x7e8000000000780b */ /* 0x000fc80003f04200 */
[----:B------:R-:W-:Y:S01]  /*1790*/  FSEL R20, R20, RZ, P2 ;  /* 0x000000ff14147208 */ /* 0x000fe20001000000 */
[----:B0-----:R-:W-:Y:S01]  /*17a0*/  FADD R21, -R18, R21 ;  /* 0x0000001512157221 */ /* 0x001fe20000000100 */
[----:B------:R-:W-:-:S03]  /*17b0*/  FSEL R23, R7, R0, P0 ;  /* 0x0000000007177208 */ /* 0x000fc60000000000 */
[C---:B------:R-:W-:Y:S01]  /*17c0*/  FFMA R18, R21.reuse, R20, R18 ;  /* 0x0000001415127223 */ /* 0x040fe20000000012 */
[----:B------:R-:W-:Y:S01]  /*17d0*/  FMUL R22, R21, R21 ;  /* 0x0000001515167220 */ /* 0x000fe20000400000 */
[----:B------:R-:W-:Y:S01]  /*17e0*/  @!P3 FMUL R23, R23, 16777216 ;  /* 0x4b8000001717b820 */ /* 0x000fe20000400000 */
[----:B--2---:R-:W-:Y:S02]  /*17f0*/  FADD R19, R8, R19 ;  /* 0x0000001308137221 */ /* 0x004fe40000000000 */
[----:B------:R-:W-:Y:S01]  /*1800*/  FMUL R22, R9, R22 ;  /* 0x0000001609167220 */ /* 0x000fe20000400000 */
[----:B------:R-:W0:Y:S02]  /*1810*/  SHFL.BFLY PT, R21, R18, 0x8, 0x1f ;  /* 0x0d001f0012157f89 */ /* 0x000e2400000e0000 */
[----:B------:R-:W1:Y:S01]  /*1820*/  MUFU.RCP R23, R23 ;  /* 0x0000001700177308 */ /* 0x000e620000001000 */
[----:B------:R-:W-:Y:S01]  /*1830*/  FFMA R19, R20, R22, R19 ;  /* 0x0000001614137223 */ /* 0x000fe20000000013 */
[----:B------:R-:W-:Y:S01]  /*1840*/  FSEL R22, R11, R2, P0 ;  /* 0x000000020b167208 */ /* 0x000fe20000000000 */
[----:B------:R-:W-:-:S03]  /*1850*/  FADD R8, R0, R0 ;  /* 0x0000000000087221 */ /* 0x000fc60000000000 */
[----:B------:R-:W2:Y:S01]  /*1860*/  SHFL.BFLY PT, R20, R19, 0x8, 0x1f ;  /* 0x0d001f0013147f89 */ /* 0x000ea200000e0000 */
[----:B------:R-:W-:Y:S01]  /*1870*/  @!P3 FMUL R22, R22, 16777216 ;  /* 0x4b8000001616b820 */ /* 0x000fe20000400000 */
[C---:B------:R-:W-:Y:S01]  /*1880*/  FSETP.GEU.AND P3, PT, |R8|.reuse, 1.175494350822287508e-38, PT ;  /* 0x008000000800780b */ /* 0x040fe20003f6e200 */
[----:B------:R-:W-:Y:S01]  /*1890*/  FMUL R9, R8, 0.25 ;  /* 0x3e80000008097820 */ /* 0x000fe20000400000 */
[----:B------:R-:W-:Y:S02]  /*18a0*/  FSETP.NEU.AND P2, PT, R0, RZ, PT ;  /* 0x000000ff0000720b */ /* 0x000fe40003f4d000 */
[----:B------:R-:W-:Y:S01]  /*18b0*/  FSETP.GT.AND P0, PT, |R8|, 8.50705917302346158658e+37, PT ;  /* 0x7e8000000800780b */ /* 0x000fe20003f04200 */
[----:B-1----:R-:W-:-:S03]  /*18c0*/  FMUL R22, R23, R22 ;  /* 0x0000001617167220 */ /* 0x002fc60000400000 */
[----:B------:R-:W-:Y:S02]  /*18d0*/  FSEL R23, R9, R8, P0 ;  /* 0x0000000809177208 */ /* 0x000fe40000000000 */
[----:B------:R-:W-:Y:S01]  /*18e0*/  FSEL R22, R22, RZ, P2 ;  /* 0x000000ff16167208 */ /* 0x000fe20001000000 */
[----:B0-----:R-:W-:Y:S02]  /*18f0*/  FADD R21, -R18, R21 ;  /* 0x0000001512157221 */ /* 0x001fe40000000100 */
[----:B------:R-:W-:Y:S02]  /*1900*/  @!P3 FMUL R23, R23, 16777216 ;  /* 0x4b8000001717b820 */ /* 0x000fe40000400000 */
[C---:B------:R-:W-:Y:S01]  /*1910*/  FFMA R18, R21.reuse, R22, R18 ;  /* 0x0000001615127223 */ /* 0x040fe20000000012 */
[----:B------:R-:W-:Y:S01]  /*1920*/  FMUL R21, R21, R21 ;  /* 0x0000001515157220 */ /* 0x000fe20000400000 */
[----:B--2---:R-:W-:-:S03]  /*1930*/  FADD R19, R19, R20 ;  /* 0x0000001413137221 */ /* 0x004fc60000000000 */
[----:B------:R-:W-:Y:S01]  /*1940*/  FMUL R21, R2, R21 ;  /* 0x0000001502157220 */ /* 0x000fe20000400000 */
[----:B------:R-:W0:Y:S01]  /*1950*/  SHFL.BFLY PT, R11, R18, 0x4, 0x1f ;  /* 0x0c801f00120b7f89 */ /* 0x000e2200000e0000 */
[----:B------:R-:W1:Y:S02]  /*1960*/  MUFU.RCP R23, R23 ;  /* 0x0000001700177308 */ /* 0x000e640000001000 */
[----:B------:R-:W-:Y:S01]  /*1970*/  FFMA R19, R22, R21, R19 ;  /* 0x0000001516137223 */ /* 0x000fe20000000013 */
[----:B------:R-:W-:-:S04]  /*1980*/  FSEL R2, R7, R0, P0 ;  /* 0x0000000007027208 */ /* 0x000fc80000000000 */
[----:B------:R-:W2:Y:S01]  /*1990*/  SHFL.BFLY PT, R20, R19, 0x4, 0x1f ;  /* 0x0c801f0013147f89 */ /* 0x000ea200000e0000 */
[----:B------:R-:W-:Y:S01]  /*19a0*/  @!P3 FMUL R2, R2, 16777216 ;  /* 0x4b8000000202b820 */ /* 0x000fe20000400000 */
[----:B------:R-:W-:-:S03]  /*19b0*/  FSETP.NEU.AND P0, PT, R8, RZ, PT ;  /* 0x000000ff0800720b */ /* 0x000fc60003f0d000 */
[----:B-1----:R-:W-:Y:S01]  /*19c0*/  FMUL R7, R23, R2 ;  /* 0x0000000217077220 */ /* 0x002fe20000400000 */
[----:B------:R-:W-:-:S04]  /*19d0*/  FADD R2, R8, R8 ;  /* 0x0000000808027221 */ /* 0x000fc80000000000 */
[----:B------:R-:W-:Y:S02]  /*19e0*/  FSEL R21, R7, RZ, P0 ;  /* 0x000000ff07157208 */ /* 0x000fe40000000000 */
[----:B------:R-:W-:Y:S01]  /*19f0*/  FSETP.GEU.AND P2, PT, |R2|, 1.175494350822287508e-38, PT ;  /* 0x008000000200780b */ /* 0x000fe20003f4e200 */
[----:B0-----:R-:W-:Y:S01]  /*1a00*/  FADD R11, -R18, R11 ;  /* 0x0000000b120b7221 */ /* 0x001fe20000000100 */
[C---:B------:R-:W-:Y:S01]  /*1a10*/  FMUL R7, R2.reuse, 0.25 ;  /* 0x3e80000002077820 */ /* 0x040fe20000400000 */
[----:B------:R-:W-:Y:S02]  /*1a20*/  FSETP.GT.AND P0, PT, |R2|, 8.50705917302346158658e+37, PT ;  /* 0x7e8000000200780b */ /* 0x000fe40003f04200 */
[C---:B------:R-:W-:Y:S01]  /*1a30*/  FFMA R18, R11.reuse, R21, R18 ;  /* 0x000000150b127223 */ /* 0x040fe20000000012 */
[----:B------:R-:W-:Y:S01]  /*1a40*/  FMUL R11, R11, R11 ;  /* 0x0000000b0b0b7220 */ /* 0x000fe20000400000 */
[----:B------:R-:W-:Y:S01]  /*1a50*/  FSEL R22, R7, R2, P0 ;  /* 0x0000000207167208 */ /* 0x000fe20000000000 */
[----:B--2---:R-:W-:-:S02]  /*1a60*/  FADD R20, R19, R20 ;  /* 0x0000001413147221 */ /* 0x004fc40000000000 */
[----:B------:R-:W-:Y:S01]  /*1a70*/  FMUL R11, R0, R11 ;  /* 0x0000000b000b7220 */ /* 0x000fe20000400000 */
[----:B------:R-:W0:Y:S02]  /*1a80*/  SHFL.BFLY PT, R19, R18, 0x2, 0x1f ;  /* 0x0c401f0012137f89 */ /* 0x000e2400000e0000 */
[----:B------:R-:W-:Y:S01]  /*1a90*/  @!P2 FMUL R22, R22, 16777216 ;  /* 0x4b8000001616a820 */ /* 0x000fe20000400000 */
[----:B------:R-:W-:-:S05]  /*1aa0*/  FFMA R11, R21, R11, R20 ;  /* 0x0000000b150b7223 */ /* 0x000fca0000000014 */
[----:B------:R-:W1:Y:S01]  /*1ab0*/  SHFL.BFLY PT, R20, R11, 0x2, 0x1f ;  /* 0x0c401f000b147f89 */ /* 0x000e6200000e0000 */
[----:B------:R-:W2:Y:S01]  /*1ac0*/  MUFU.RCP R22, R22 ;  /* 0x0000001600167308 */ /* 0x000ea20000001000 */
[----:B------:R-:W-:-:S05]  /*1ad0*/  FSEL R9, R9, R8, P0 ;  /* 0x0000000809097208 */ /* 0x000fca0000000000 */
[----:B------:R-:W-:Y:S01]  /*1ae0*/  @!P2 FMUL R9, R9, 16777216 ;  /* 0x4b8000000909a820 */ /* 0x000fe20000400000 */
[C---:B------:R-:W-:Y:S01]  /*1af0*/  FSETP.NEU.AND P0, PT, R2.reuse, RZ, PT ;  /* 0x000000ff0200720b */ /* 0x040fe20003f0d000 */
[----:B------:R-:W-:Y:S02]  /*1b00*/  FADD R0, R2, R2 ;  /* 0x0000000202007221 */ /* 0x000fe40000000000 */
[----:B--2---:R-:W-:Y:S01]  /*1b10*/  FMUL R9, R22, R9 ;  /* 0x0000000916097220 */ /* 0x004fe20000400000 */
[----:B0-----:R-:W-:Y:S02]  /*1b20*/  FADD R19, -R18, R19 ;  /* 0x0000001312137221 */ /* 0x001fe40000000100 */
[----:B------:R-:W-:Y:S02]  /*1b30*/  FSETP.GEU.AND P2, PT, |R0|, 1.175494350822287508e-38, PT ;  /* 0x008000000000780b */ /* 0x000fe40003f4e200 */
[----:B------:R-:W-:Y:S01]  /*1b40*/  FMUL R21, R19, R19 ;  /* 0x0000001313157220 */ /* 0x000fe20000400000 */
[----:B------:R-:W-:Y:S01]  /*1b50*/  FSEL R9, R9, RZ, P0 ;  /* 0x000000ff09097208 */ /* 0x000fe20000000000 */
[----:B-1----:R-:W-:-:S02]  /*1b60*/  FADD R20, R11, R20 ;  /* 0x000000140b147221 */ /* 0x002fc40000000000 */
[----:B------:R-:W-:Y:S01]  /*1b70*/  FMUL R21, R8, R21 ;  /* 0x0000001508157220 */ /* 0x000fe20000400000 */
[C---:B------:R-:W-:Y:S01]  /*1b80*/  FMUL R11, R0.reuse, 0.25 ;  /* 0x3e800000000b7820 */ /* 0x040fe20000400000 */
[----:B------:R-:W-:Y:S01]  /*1b90*/  FFMA R18, R19, R9, R18 ;  /* 0x0000000913127223 */ /* 0x000fe20000000012 */
[----:B------:R-:W-:Y:S01]  /*1ba0*/  FSETP.GT.AND P0, PT, |R0|, 8.50705917302346158658e+37, PT ;  /* 0x7e8000000000780b */ /* 0x000fe20003f04200 */
[----:B------:R-:W-:-:S03]  /*1bb0*/  FFMA R20, R9, R21, R20 ;  /* 0x0000001509147223 */ /* 0x000fc60000000014 */
[----:B------:R-:W-:Y:S01]  /*1bc0*/  FSEL R8, R11, R0, P0 ;  /* 0x000000000b087208 */ /* 0x000fe20000000000 */
[----:B------:R-:W0:Y:S04]  /*1bd0*/  SHFL.BFLY PT, R9, R18, 0x1, 0x1f ;  /* 0x0c201f0012097f89 */ /* 0x000e2800000e0000 */
[----:B------:R-:W1:Y:S01]  /*1be0*/  SHFL.BFLY PT, R11, R20, 0x1, 0x1f ;  /* 0x0c201f00140b7f89 */ /* 0x000e6200000e0000 */
[----:B------:R-:W-:-:S06]  /*1bf0*/  @!P2 FMUL R8, R8, 16777216 ;  /* 0x4b8000000808a820 */ /* 0x000fcc0000400000 */
[----:B------:R-:W2:Y:S01]  /*1c00*/  MUFU.RCP R8, R8 ;  /* 0x0000000800087308 */ /* 0x000ea20000001000 */
[----:B------:R-:W-:-:S05]  /*1c10*/  FSEL R7, R7, R2, P0 ;  /* 0x0000000207077208 */ /* 0x000fca0000000000 */
[----:B------:R-:W-:Y:S01]  /*1c20*/  @!P2 FMUL R7, R7, 16777216 ;  /* 0x4b8000000707a820 */ /* 0x000fe20000400000 */
[----:B------:R-:W-:Y:S02]  /*1c30*/  FSETP.NEU.AND P0, PT, R0, RZ, PT ;  /* 0x000000ff0000720b */ /* 0x000fe40003f0d000 */
[----:B------:R-:W-:Y:S01]  /*1c40*/  LOP3.LUT P2, RZ, R10, 0x1f, RZ, 0xc0, !PT ;  /* 0x0000001f0aff7812 */ /* 0x000fe2000784c0ff */
[----:B0-----:R-:W-:Y:S01]  /*1c50*/  FADD R9, -R18, R9 ;  /* 0x0000000912097221 */ /* 0x001fe20000000100 */
[----:B--2---:R-:W-:Y:S01]  /*1c60*/  FMUL R7, R8, R7 ;  /* 0x0000000708077220 */ /* 0x004fe20000400000 */
[----:B-1----:R-:W-:Y:S02]  /*1c70*/  FADD R22, R20, R11 ;  /* 0x0000000b14167221 */ /* 0x002fe40000000000 */
[----:B------:R-:W-:Y:S01]  /*1c80*/  FMUL R11, R9, R9 ;  /* 0x00000009090b7220 */ /* 0x000fe20000400000 */
[----:B------:R-:W-:Y:S02]  /*1c90*/  SHF.R.U32.HI R8, RZ, 0x3, R10 ;  /* 0x00000003ff087819 */ /* 0x000fe4000001160a */
[----:B------:R-:W-:Y:S01]  /*1ca0*/  FSEL R7, R7, RZ, P0 ;  /* 0x000000ff07077208 */ /* 0x000fe20000000000 */
[----:B------:R-:W-:Y:S01]  /*1cb0*/  FMUL R11, R2, R11 ;  /* 0x0000000b020b7220 */ /* 0x000fe20000400000 */
[----:B------:R-:W-:-:S02]  /*1cc0*/  LOP3.LUT R19, R8, 0x1c, RZ, 0xc0, !PT ;  /* 0x0000001c08137812 */ /* 0x000fc400078ec0ff */
[----:B------:R-:W-:Y:S01]  /*1cd0*/  F2FP.BF16.F32.PACK_AB R17, R16, R17 ;  /* 0x000000111011723e */ /* 0x000fe200000010ff */
[----:B------:R-:W-:Y:S01]  /*1ce0*/  FFMA R18, R9, R7, R18 ;  /* 0x0000000709127223 */ /* 0x000fe20000000012 */
[----:B------:R-:W-:Y:S01]  /*1cf0*/  FFMA R22, R7, R11, R22 ;  /* 0x0000000b07167223 */ /* 0x000fe20000000016 */
[----:B------:R-:W-:Y:S04]  /*1d00*/  @!P2 STS [R19+UR4+0x40], R0 ;  /* 0x000040001300a988 */ /* 0x000fe80008000804 */
[----:B------:R-:W-:Y:S04]  /*1d10*/  @!P1 STG.E desc[UR6][R14.64], R17 ;  /* 0x000000110e009986 */ /* 0x000fe8000c101906 */
[----:B------:R-:W-:Y:S04]  /*1d20*/  @!P2 STS [R19+UR4], R18 ;  /* 0x000000121300a988 */ /* 0x000fe80008000804 */
[----:B------:R-:W-:Y:S01]  /*1d30*/  @!P2 STS [R19+UR4+0x20], R22 ;  /* 0x000020161300a988 */ /* 0x000fe20008000804 */
[----:B------:R-:W-:Y:S01]  /*1d40*/  BAR.SYNC.DEFER_BLOCKING 0x0 ;  /* 0x0000000000007b1d */ /* 0x000fe20000010000 */
[----:B------:R-:W-:-:S02]  /*1d50*/  ISETP.GE.AND P3, PT, R10, 0x8, PT ;  /* 0x000000080a00780c */ /* 0x000fc40003f66270 */
[----:B------:R-:W-:-:S11]  /*1d60*/  LEA R2, R10, UR4, 0x2 ;  /* 0x000000040a027c11 */ /* 0x000fd6000f8e10ff */
[----:B------:R-:W0:Y:S04]  /*1d70*/  @!P3 LDS R6, [R2+0x40] ;  /* 0x000040000206b984 */ /* 0x000e280000000800 */
[----:B------:R-:W1:Y:S04]  /*1d80*/  @!P3 LDS R5, [R2] ;  /* 0x000000000205b984 */ /* 0x000e680000000800 */
[----:B------:R-:W-:Y:S04]  /*1d90*/  @!P3 LDS R4, [R2+0x20] ;  /* 0x000020000204b984 */ /* 0x000fe80000000800 */
[----:B0-----:R-:W0:Y:S04]  /*1da0*/  SHFL.BFLY PT, R11, R6, 0x4, 0x1f ;  /* 0x0c801f00060b7f89 */ /* 0x001e2800000e0000 */
[----:B-1----:R-:W-:Y:S01]  /*1db0*/  SHFL.BFLY PT, R14, R5, 0x4, 0x1f ;  /* 0x0c801f00050e7f89 */ /* 0x002fe200000e0000 */
[----:B0-----:R-:W-:-:S05]  /*1dc0*/  FADD R7, R6, R11 ;  /* 0x0000000b06077221 */ /* 0x001fca0000000000 */
[C---:B------:R-:W-:Y:S01]  /*1dd0*/  FSETP.GEU.AND P2, PT, |R7|.reuse, 1.175494350822287508e-38, PT ;  /* 0x008000000700780b */ /* 0x040fe20003f4e200 */
[----:B------:R-:W0:Y:S01]  /*1de0*/  SHFL.BFLY PT, R8, R7, 0x2, 0x1f ;  /* 0x0c401f0007087f89 */ /* 0x000e2200000e0000 */
[C---:B------:R-:W-:Y:S01]  /*1df0*/  FMUL R0, R7.reuse, 0.25 ;  /* 0x3e80000007007820 */ /* 0x040fe20000400000 */
[----:B------:R-:W-:-:S04]  /*1e00*/  FSETP.GT.AND P0, PT, |R7|, 8.50705917302346158658e+37, PT ;  /* 0x7e8000000700780b */ /* 0x000fc80003f04200 */
[----:B------:R-:W-:Y:S01]  /*1e10*/  FSEL R15, R0, R7, P0 ;  /* 0x00000007000f7208 */ /* 0x000fe20000000000 */
[----:B------:R-:W1:Y:S05]  /*1e20*/  SHFL.BFLY PT, R9, R4, 0x4, 0x1f ;  /* 0x0c801f0004097f89 */ /* 0x000e6a00000e0000 */
[----:B------:R-:W-:-:S04]  /*1e30*/  @!P2 FMUL R15, R15, 16777216 ;  /* 0x4b8000000f0fa820 */ /* 0x000fc80000400000 */
[----:B------:R-:W2:Y:S01]  /*1e40*/  MUFU.RCP R16, R15 ;  /* 0x0000000f00107308 */ /* 0x000ea20000001000 */
[----:B------:R-:W-:-:S04]  /*1e50*/  @P0 FMUL R11, R11, 0.25 ;  /* 0x3e8000000b0b0820 */ /* 0x000fc80000400000 */
[----:B------:R-:W-:Y:S01]  /*1e60*/  @!P2 FMUL R11, R11, 16777216 ;  /* 0x4b8000000b0ba820 */ /* 0x000fe20000400000 */
[----:B0-----:R-:W-:Y:S01]  /*1e70*/  FADD R0, R7, R8 ;  /* 0x0000000807007221 */ /* 0x001fe20000000000 */
[----:B------:R-:W-:Y:S01]  /*1e80*/  FADD R14, -R5, R14 ;  /* 0x0000000e050e7221 */ /* 0x000fe20000000100 */
[----:B------:R-:W-:-:S03]  /*1e90*/  FSETP.NEU.AND P2, PT, R7, RZ, PT ;  /* 0x000000ff0700720b */ /* 0x000fc60003f4d000 */
[----:B------:R-:W-:Y:S01]  /*1ea0*/  FSETP.GEU.AND P3, PT, |R0|, 1.175494350822287508e-38, PT ;  /* 0x008000000000780b */ /* 0x000fe20003f6e200 */
[----:B--2---:R-:W-:Y:S01]  /*1eb0*/  FMUL R16, R16, R11 ;  /* 0x0000000b10107220 */ /* 0x004fe20000400000 */
[C---:B------:R-:W-:Y:S01]  /*1ec0*/  FMUL R17, R0.reuse, 0.25 ;  /* 0x3e80000000117820 */ /* 0x040fe20000400000 */
[----:B------:R-:W-:Y:S01]  /*1ed0*/  FSETP.GT.AND P0, PT, |R0|, 8.50705917302346158658e+37, PT ;  /* 0x7e8000000000780b */ /* 0x000fe20003f04200 */
[----:B------:R-:W-:Y:S02]  /*1ee0*/  FMUL R11, R14, R14 ;  /* 0x0000000e0e0b7220 */ /* 0x000fe40000400000 */
[----:B------:R-:W-:Y:S02]  /*1ef0*/  FSEL R16, R16, RZ, P2 ;  /* 0x000000ff10107208 */ /* 0x000fe40001000000 */
[----:B------:R-:W-:Y:S01]  /*1f00*/  FSEL R17, R17, R0, P0 ;  /* 0x0000000011117208 */ /* 0x000fe20000000000 */
[----:B-1----:R-:W-:Y:S01]  /*1f10*/  FADD R9, R4, R9 ;  /* 0x0000000904097221 */ /* 0x002fe20000000000 */
[----:B------:R-:W-:Y:S01]  /*1f20*/  FMUL R11, R6, R11 ;  /* 0x0000000b060b7220 */ /* 0x000fe20000400000 */
[----:B------:R-:W-:-:S02]  /*1f30*/  FFMA R14, R14, R16, R5 ;  /* 0x000000100e0e7223 */ /* 0x000fc40000000005 */
[----:B------:R-:W0:Y:S01]  /*1f40*/  SHFL.BFLY PT, R5, R0, 0x1, 0x1f ;  /* 0x0c201f0000057f89 */ /* 0x000e2200000e0000 */
[----:B------:R-:W-:Y:S01]  /*1f50*/  @!P3 FMUL R17, R17, 16777216 ;  /* 0x4b8000001111b820 */ /* 0x000fe20000400000 */
[----:B------:R-:W-:Y:S02]  /*1f60*/  FFMA R11, R16, R11, R9 ;  /* 0x0000000b100b7223 */ /* 0x000fe40000000009 */
[----:B------:R-:W1:Y:S03]  /*1f70*/  SHFL.BFLY PT, R15, R14, 0x2, 0x1f ;  /* 0x0c401f000e0f7f89 */ /* 0x000e6600000e0000 */
[----:B------:R-:W2:Y:S01]  /*1f80*/  MUFU.RCP R17, R17 ;  /* 0x0000001100117308 */ /* 0x000ea20000001000 */
[----:B------:R-:W3:Y:S01]  /*1f90*/  SHFL.BFLY PT, R4, R11, 0x2, 0x1f ;  /* 0x0c401f000b047f89 */ /* 0x000ee200000e0000 */
[----:B------:R-:W-:-:S04]  /*1fa0*/  @P0 FMUL R8, R8, 0.25 ;  /* 0x3e80000008080820 */ /* 0x000fc80000400000 */
[----:B------:R-:W-:Y:S01]  /*1fb0*/  @!P3 FMUL R8, R8, 16777216 ;  /* 0x4b8000000808b820 */ /* 0x000fe20000400000 */
[----:B------:R-:W-:-:S03]  /*1fc0*/  FSETP.NEU.AND P0, PT, R0, RZ, PT ;  /* 0x000000ff0000720b */ /* 0x000fc60003f0d000 */
[----:B--2---:R-:W-:Y:S01]  /*1fd0*/  FMUL R8, R17, R8 ;  /* 0x0000000811087220 */ /* 0x004fe20000400000 */
[----:B0-----:R-:W-:-:S04]  /*1fe0*/  FADD R9, R0, R5 ;  /* 0x0000000500097221 */ /* 0x001fc80000000000 */
[----:B------:R-:W-:Y:S01]  /*1ff0*/  FSEL R8, R8, RZ, P0 ;  /* 0x000000ff08087208 */ /* 0x000fe20000000000 */
[----:B-1----:R-:W-:Y:S01]  /*2000*/  FADD R15, -R14, R15 ;  /* 0x0000000f0e0f7221 */ /* 0x002fe20000000100 */
[C---:B------:R-:W-:Y:S01]  /*2010*/  FSETP.GEU.AND P2, PT, |R9|.reuse, 1.175494350822287508e-38, PT ;  /* 0x008000000900780b */ /* 0x040fe20003f4e200 */
[----:B------:R-:W-:Y:S01]  /*2020*/  FMUL R6, R9, 0.25 ;  /* 0x3e80000009067820 */ /* 0x000fe20000400000 */
[----:B---3--:R-:W-:Y:S01]  /*2030*/  FADD R19, R11, R4 ;  /* 0x000000040b137221 */ /* 0x008fe20000000000 */
[C---:B------:R-:W-:Y:S01]  /*2040*/  FMUL R4, R15.reuse, R15 ;  /* 0x0000000f0f047220 */ /* 0x040fe20000400000 */
[----:B------:R-:W-:Y:S01]  /*2050*/  FFMA R14, R15, R8, R14 ;  /* 0x000000080f0e7223 */ /* 0x000fe2000000000e */
[----:B------:R-:W-:Y:S02]  /*2060*/  FSETP.GT.AND P0, PT, |R9|, 8.50705917302346158658e+37, PT ;  /* 0x7e8000000900780b */ /* 0x000fe40003f04200 */
[----:B------:R-:W-:Y:S02]  /*2070*/  FMUL R4, R7, R4 ;  /* 0x0000000407047220 */ /* 0x000fe40000400000 */
[----:B------:R-:W0:Y:S01]  /*2080*/  SHFL.BFLY PT, R7, R14, 0x1, 0x1f ;  /* 0x0c201f000e077f89 */ /* 0x000e2200000e0000 */
[----:B------:R-:W-:Y:S01]  /*2090*/  FSEL R6, R6, R9, P0 ;  /* 0x0000000906067208 */ /* 0x000fe20000000000 */
[----:B------:R-:W-:-:S04]  /*20a0*/  FFMA R4, R8, R4, R19 ;  /* 0x0000000408047223 */ /* 0x000fc80000000013 */
[----:B------:R-:W-:Y:S01]  /*20b0*/  @!P2 FMUL R6, R6, 16777216 ;  /* 0x4b8000000606a820 */ /* 0x000fe20000400000 */
[----:B------:R-:W1:Y:S05]  /*20c0*/  SHFL.BFLY PT, R11, R4, 0x1, 0x1f ;  /* 0x0c201f00040b7f89 */ /* 0x000e6a00000e0000 */
[----:B------:R-:W2:Y:S01]  /*20d0*/  MUFU.RCP R6, R6 ;  /* 0x0000000600067308 */ /* 0x000ea20000001000 */
[----:B------:R-:W-:Y:S01]  /*20e0*/  @P0 FMUL R5, R5, 0.25 ;  /* 0x3e80000005050820 */ /* 0x000fe20000400000 */
[----:B------:R-:W-:-:S03]  /*20f0*/  LOP3.LUT P0, RZ, R10, 0x7, RZ, 0xc0, !PT ;  /* 0x000000070aff7812 */ /* 0x000fc6000780c0ff */
[----:B------:R-:W-:Y:S01]  /*2100*/  @!P2 FMUL R5, R5, 16777216 ;  /* 0x4b8000000505a820 */ /* 0x000fe20000400000 */
[----:B------:R-:W-:Y:S02]  /*2110*/  FSETP.NEU.AND P2, PT, R9, RZ, PT ;  /* 0x000000ff0900720b */ /* 0x000fe40003f4d000 */
[----:B------:R-:W-:Y:S01]  /*2120*/  ISETP.LT.AND P0, PT, R10, 0x8, !P0 ;  /* 0x000000080a00780c */ /* 0x000fe20004701270 */
[----:B0-----:R-:W-:Y:S01]  /*2130*/  FADD R7, -R14, R7 ;  /* 0x000000070e077221 */ /* 0x001fe20000000100 */
[----:B--2---:R-:W-:-:S03]  /*2140*/  FMUL R5, R6, R5 ;  /* 0x0000000506057220 */ /* 0x004fc60000400000 */
[----:B------:R-:W-:Y:S01]  /*2150*/  FMUL R15, R7, R7 ;  /* 0x00000007070f7220 */ /* 0x000fe20000400000 */
[----:B-1----:R-:W-:Y:S01]  /*2160*/  FADD R4, R4, R11 ;  /* 0x0000000b04047221 */ /* 0x002fe20000000000 */
[----:B------:R-:W-:Y:S02]  /*2170*/  FSEL R5, R5, RZ, P2 ;  /* 0x000000ff05057208 */ /* 0x000fe40001000000 */
[----:B------:R-:W-:-:S03]  /*2180*/  FMUL R15, R0, R15 ;  /* 0x0000000f000f7220 */ /* 0x000fc60000400000 */
[----:B------:R-:W-:Y:S01]  /*2190*/  FFMA R11, R7, R5, R14 ;  /* 0x00000005070b7223 */ /* 0x000fe2000000000e */
[----:B------:R-:W-:Y:S01]  /*21a0*/  FFMA R15, R5, R15, R4 ;  /* 0x0000000f050f7223 */ /* 0x000fe20000000004 */
[----:B------:R-:W-:Y:S01]  /*21b0*/  @P0 STS [R2+0x40], R9 ;  /* 0x0000400902000388 */ /* 0x000fe20000000800 */
[----:B------:R-:W-:Y:S01]  /*21c0*/  HFMA2.MMA R17, -RZ, RZ, 0.7080078125, -0.052093505859375 ;  /* 0x39aaaaabff117435 */ /* 0x000fe200000001ff */
[----:B------:R-:W0:Y:S02]  /*21d0*/  LDC.64 R6, c[0x0][0x210] ;  /* 0x00008400ff067b82 */ /* 0x000e240000000a00 */
[----:B------:R-:W-:Y:S04]  /*21e0*/  @P0 STS [R2], R11 ;  /* 0x0000000b02000388 */ /* 0x000fe80000000800 */
[----:B------:R1:W-:Y:S02]  /*21f0*/  @P0 STS [R2+0x20], R15 ;  /* 0x0000200f02000388 */ /* 0x0003e40000000800 */
[----:B------:R-:W0:Y:S08]  /*2200*/  LDC.64 R4, c[0x0][0x238] ;  /* 0x00008e00ff047b82 */ /* 0x000e300000000a00 */
[----:B------:R-:W-:Y:S06]  /*2210*/  BAR.SYNC.DEFER_BLOCKING 0x0 ;  /* 0x0000000000007b1d */ /* 0x000fec0000010000 */
[----:B------:R-:W2:Y:S04]  /*2220*/  LDS R8, [UR4+0x20] ;  /* 0x00002004ff087984 */ /* 0x000ea80008000800 */
[----:B------:R-:W0:Y:S01]  /*2230*/  LDS R0, [UR4] ;  /* 0x00000004ff007984 */ /* 0x000e220008000800 */
[----:B------:R-:W-:-:S04]  /*2240*/  IADD3 R10, P0, R12, 0x4800, RZ ;  /* 0x000048000c0a7810 */ /* 0x000fc80007f1e0ff */
[----:B------:R-:W-:Y:S01]  /*2250*/  IADD3.X R13, RZ, R13, RZ, P0, !PT ;  /* 0x0000000dff0d7210 */ /* 0x000fe200007fe4ff */
[----:B-1----:R-:W-:Y:S02]  /*2260*/  IMAD.MOV.U32 R2, RZ, RZ, -0x200 ;  /* 0xfffffe00ff027424 */ /* 0x002fe400078e00ff */
[----:B--2---:R-:W-:-:S04]  /*2270*/  FFMA R8, R8, R17, 9.9999999747524270788e-07 ;  /* 0x358637bd08087423 */ /* 0x004fc80000000011 */
[----:B------:R1:W0:Y:S02]  /*2280*/  MUFU.RSQ R12, R8 ;  /* 0x00000008000c7308 */ /* 0x0002240000001400 */
[----:B-1----:R-:W-:Y:S02]  /*2290*/  IADD3 R8, P0, R10, UR8, RZ ;  /* 0x000000080a087c10 */ /* 0x002fe4000ff1e0ff */
[----:B------:R-:W-:Y:S02]  /*22a0*/  IADD3 R10, P2, R10, UR12, RZ ;  /* 0x0000000c0a0a7c10 */ /* 0x000fe4000ff5e0ff */
[----:B------:R-:W-:Y:S02]  /*22b0*/  IADD3.X R9, R13, UR11, RZ, P0, !PT ;  /* 0x0000000b0d097c10 */ /* 0x000fe400087fe4ff */
[----:B0-----:R-:W-:-:S09]  /*22c0*/  IADD3.X R11, R13, UR13, RZ, P2, !PT ;  /* 0x0000000d0d0b7c10 */ /* 0x001fd200097fe4ff */
.L_x_0:
[----:B------:R-:W-:Y:S01]  /*22d0*/  IADD3 R2, R2, 0x200, RZ ;  /* 0x0000020002027810 */ /* 0x000fe20007ffe0ff */
[----:B0-----:R-:W2:Y:S03]  /*22e0*/  LDG.E.EL R19, desc[UR6][R8.64+0x1800] ;  /* 0x0018000608137981 */ /* 0x001ea6000c2e1900 */
[----:B------:R-:W-:Y:S01]  /*22f0*/  IADD3 R13, R3, R2, RZ ;  /* 0x00000002030d7210 */ /* 0x000fe20007ffe0ff */
[----:B------:R-:W3:Y:S01]  /*2300*/  LDG.E.EL R17, desc[UR6][R10.64+0x1800] ;  /* 0x001800060a117981 */ /* 0x000ee2000c2e1900 */
[----:B------:R-:W-:-:S03]  /*2310*/  MOV R18, RZ ;  /* 0x000000ff00127202 */ /* 0x000fc60000000f00 */
[----:B------:R-:W-:Y:S01]  /*2320*/  IMAD.WIDE R14, R13, 0x2, R6 ;  /* 0x000000020d0e7825 */ /* 0x000fe200078e0206 */
[----:B------:R0:W4:Y:S04]  /*2330*/  LDG.E.EL R20, desc[UR6][R10.64] ;  /* 0x000000060a147981 */ /* 0x000128000c2e1900 */
[----:B------:R-:W5:Y:S04]  /*2340*/  @!P1 LDG.E.EF R18, desc[UR6][R14.64] ;  /* 0x000000060e129981 */ /* 0x000f68000c0e1900 */
[----:B------:R1:W4:Y:S01]  /*2350*/  LDG.E.EL R23, desc[UR6][R8.64] ;  /* 0x0000000608177981 */ /* 0x000322000c2e1900 */
[----:B------:R-:W-:-:S02]  /*2360*/  ISETP.GE.U32.AND P3, PT, R2, 0xa00, PT ;  /* 0x00000a000200780c */ /* 0x000fc40003f66070 */
[----:B0-----:R-:W-:Y:S02]  /*2370*/  IADD3 R10, P2, R10, 0x400, RZ ;  /* 0x000004000a0a7810 */ /* 0x001fe40007f5e0ff */
[----:B-1----:R-:W-:Y:S02]  /*2380*/  IADD3 R8, P0, R8, 0x400, RZ ;  /* 0x0000040008087810 */ /* 0x002fe40007f1e0ff */
[----:B------:R-:W-:Y:S02]  /*2390*/  IADD3.X R11, RZ, R11, RZ, P2, !PT ;  /* 0x0000000bff0b7210 */ /* 0x000fe400017fe4ff */
[----:B------:R-:W-:Y:S02]  /*23a0*/  IADD3.X R9, RZ, R9, RZ, P0, !PT ;  /* 0x00000009ff097210 */ /* 0x000fe400007fe4ff */
[----:B--2---:R-:W-:Y:S01]  /*23b0*/  SHF.L.U32 R21, R19, 0x10, RZ ;  /* 0x0000001013157819 */ /* 0x004fe200000006ff */
[C---:B---3--:R-:W-:Y:S01]  /*23c0*/  IMAD.U32 R16, R17.reuse, 0x10000, RZ ;  /* 0x0001000011107824 */ /* 0x048fe200078e00ff */
[----:B------:R-:W-:-:S03]  /*23d0*/  PRMT R19, R17, 0x7632, R19 ;  /* 0x0000763211137816 */ /* 0x000fc60000000013 */
[--C-:B------:R-:W-:Y:S01]  /*23e0*/  FADD R16, R16, R21.reuse ;  /* 0x0000001510107221 */ /* 0x100fe20000000000 */
[C---:B------:R-:W-:Y:S02]  /*23f0*/  PRMT R21, R19.reuse, 0x7632, R21 ;  /* 0x0000763213157816 */ /* 0x040fe40000000015 */
[----:B-----5:R-:W-:Y:S02]  /*2400*/  SEL R18, R18, RZ, !P1 ;  /* 0x000000ff12127207 */ /* 0x020fe40004800000 */
[----:B----4-:R-:W-:Y:S02]  /*2410*/  PRMT R22, R20, 0x7632, R22 ;  /* 0x0000763214167816 */ /* 0x010fe40000000016 */
[----:B------:R-:W-:Y:S02]  /*2420*/  PRMT R14, R18, 0x7632, R14 ;  /* 0x00007632120e7816 */ /* 0x000fe4000000000e */
[----:B------:R-:W-:Y:S01]  /*2430*/  SHF.L.U32 R17, R20, 0x10, RZ ;  /* 0x0000001014117819 */ /* 0x000fe200000006ff */
[----:B------:R-:W-:Y:S01]  /*2440*/  IMAD.U32 R20, R19, 0x10000, RZ ;  /* 0x0001000013147824 */ /* 0x000fe200078e00ff */
[----:B------:R-:W-:Y:S01]  /*2450*/  PRMT R24, R23, 0x7632, R24 ;  /* 0x0000763217187816 */ /* 0x000fe20000000018 */
[----:B------:R-:W-:Y:S01]  /*2460*/  IMAD.U32 R15, R18, 0x10000, RZ ;  /* 0x00010000120f7824 */ /* 0x000fe200078e00ff */
[----:B------:R-:W-:-:S02]  /*2470*/  SHF.L.U32 R21, R21, 0x10, RZ ;  /* 0x0000001015157819 */ /* 0x000fc400000006ff */
[----:B------:R-:W-:Y:S02]  /*2480*/  SHF.L.U32 R19, R14, 0x10, RZ ;  /* 0x000000100e137819 */ /* 0x000fe400000006ff */
[----:B------:R-:W-:Y:S01]  /*2490*/  SHF.L.U32 R26, R23, 0x10, RZ ;  /* 0x00000010171a7819 */ /* 0x000fe200000006ff */
[----:B------:R-:W-:Y:S01]  /*24a0*/  FADD R20, R20, R21 ;  /* 0x0000001514147221 */ /* 0x000fe20000000000 */
[----:B------:R-:W-:Y:S01]  /*24b0*/  SHF.L.U32 R22, R22, 0x10, RZ ;  /* 0x0000001016167819 */ /* 0x000fe200000006ff */
[----:B------:R-:W-:Y:S01]  /*24c0*/  FADD R15, -R0, R15 ;  /* 0x0000000f000f7221 */ /* 0x000fe20000000100 */
[----:B------:R-:W-:Y:S01]  /*24d0*/  SHF.L.U32 R23, R24, 0x10, RZ ;  /* 0x0000001018177819 */ /* 0x000fe200000006ff */
[----:B------:R-:W-:Y:S01]  /*24e0*/  FADD R19, -R0, R19 ;  /* 0x0000001300137221 */ /* 0x000fe20000000100 */
[----:B------:R-:W-:Y:S01]  /*24f0*/  FADD R26, R17, R26 ;  /* 0x0000001a111a7221 */ /* 0x000fe20000000000 */
[----:B------:R-:W-:Y:S01]  /*2500*/  FADD R16, R16, 1 ;  /* 0x3f80000010107421 */ /* 0x000fe20000000000 */
[----:B------:R-:W-:Y:S01]  /*2510*/  FADD R20, R20, 1 ;  /* 0x3f80000014147421 */ /* 0x000fe20000000000 */
[----:B------:R-:W-:Y:S01]  /*2520*/  FADD R22, R22, R23 ;  /* 0x0000001716167221 */ /* 0x000fe20000000000 */
[C---:B------:R-:W-:Y:S01]  /*2530*/  FMUL R15, R12.reuse, R15 ;  /* 0x0000000f0c0f7220 */ /* 0x040fe20000400000 */
[----:B------:R-:W-:-:S03]  /*2540*/  FMUL R19, R12, R19 ;  /* 0x000000130c137220 */ /* 0x000fc60000400000 */
[----:B------:R-:W-:Y:S01]  /*2550*/  FFMA R16, R15, R16, R26 ;  /* 0x000000100f107223 */ /* 0x000fe2000000001a */
[----:B------:R-:W-:Y:S01]  /*2560*/  FFMA R19, R19, R20, R22 ;  /* 0x0000001413137223 */ /* 0x000fe20000000016 */
[----:B------:R-:W-:-:S04]  /*2570*/  IMAD.WIDE R14, R13, 0x2, R4 ;  /* 0x000000020d0e7825 */ /* 0x000fc800078e0204 */
[----:B------:R-:W-:-:S05]  /*2580*/  F2FP.BF16.F32.PACK_AB R19, R19, R16 ;  /* 0x000000101313723e */ /* 0x000fca00000010ff */
[----:B------:R0:W-:Y:S01]  /*2590*/  @!P1 STG.E desc[UR6][R14.64], R19 ;  /* 0x000000130e009986 */ /* 0x0001e2000c101906 */
[----:B------:R-:W-:Y:S05]  /*25a0*/  @!P3 BRA `(.L_x_0) ;  /* 0xfffffffc0048b947 */ /* 0x000fea000383ffff */
[----:B------:R-:W-:Y:S05]  /*25b0*/  EXIT ;  /* 0x000000000000794d */ /* 0x000fea0003800000 */
.L_x_1:
[----:B------:R-:W-:-:S00]  /*25c0*/  BRA `(.L_x_1) ;  /* 0xfffffffc00fc7947 */ /* 0x000fc0000383ffff */
[----:B------:R-:W-:-:S00]  /*25d0*/  NOP ;  /* 0x0000000000007918 */ /* 0x000fc00000000000 */
        /* <DEDUP_REMOVED lines=10> */
.L_x_2:


//--------------------- .nv.global.init           --------------------------
	.section	.nv.global.init,"aw",@progbits
.nv.global.init:
	.type		_$_str,@object
	.size		_$_str,(.L_0 - _$_str)
_$_str:
        /*0000*/ 	.byte	0x5f, 0x5f, 0x43, 0x55, 0x44, 0x41, 0x5f, 0x46, 0x54, 0x5a, 0x00
.L_0:


//--------------------- .nv.shared.triton_        --------------------------
	.section	.nv.shared.triton_,"aw",@nobits
	.sectionflags	@""
	.align	16
	.zero		1024


//--------------------- .nv.constant0.triton_     --------------------------
	.section	.nv.constant0.triton_,"a",@progbits
	.sectionflags	@""
	.align	4
.nv.constant0.triton_:
	.zero		584
